//
// Generated by NVIDIA NVVM Compiler
//
// Compiler Build ID: CL-36424714
// Cuda compilation tools, release 13.0, V13.0.88
// Based on NVVM 20.0.0
//

.version 9.0
.target sm_100
.address_size 64

	// .globl	_Z5solvePxS_S_iii
.extern .shared .align 16 .b8 filter[];

.visible .entry _Z5solvePxS_S_iii(
	.param .u64 .ptr .align 1 _Z5solvePxS_S_iii_param_0,
	.param .u64 .ptr .align 1 _Z5solvePxS_S_iii_param_1,
	.param .u64 .ptr .align 1 _Z5solvePxS_S_iii_param_2,
	.param .u32 _Z5solvePxS_S_iii_param_3,
	.param .u32 _Z5solvePxS_S_iii_param_4,
	.param .u32 _Z5solvePxS_S_iii_param_5
)
{
	.reg .pred 	%p<36>;
	.reg .b32 	%r<129>;
	.reg .b32 	%f<5>;
	.reg .b64 	%rd<138>;

	ld.param.u64 	%rd44, [_Z5solvePxS_S_iii_param_0];
	ld.param.u64 	%rd45, [_Z5solvePxS_S_iii_param_1];
	ld.param.u64 	%rd46, [_Z5solvePxS_S_iii_param_2];
	ld.param.u32 	%r53, [_Z5solvePxS_S_iii_param_3];
	ld.param.u32 	%r54, [_Z5solvePxS_S_iii_param_4];
	ld.param.u32 	%r55, [_Z5solvePxS_S_iii_param_5];
	cvta.to.global.u64 	%rd1, %rd46;
	cvta.to.global.u64 	%rd2, %rd45;
	mov.u32 	%r56, %ctaid.x;
	mov.u32 	%r57, %ntid.x;
	mul.lo.s32 	%r1, %r56, %r57;
	mov.u32 	%r2, %tid.x;
	add.s32 	%r3, %r1, %r2;
	mul.lo.s32 	%r58, %r54, %r53;
	setp.ge.u32 	%p1, %r3, %r58;
	@%p1 bra 	$L__BB0_53;
	div.u32 	%r4, %r3, %r54;
	mul.lo.s32 	%r59, %r4, %r54;
	sub.s32 	%r5, %r3, %r59;
	mul.lo.s32 	%r6, %r55, %r55;
	cvt.rn.f32.u32 	%f1, %r6;
	cvt.rn.f32.s32 	%f2, %r54;
	div.rn.f32 	%f3, %f1, %f2;
	cvt.rpi.f32.f32 	%f4, %f3;
	cvt.rzi.s32.f32 	%r7, %f4;
	setp.ge.u32 	%p2, %r2, %r6;
	@%p2 bra 	$L__BB0_8;
	add.s32 	%r60, %r7, %r2;
	max.s32 	%r61, %r6, %r60;
	setp.lt.s32 	%p3, %r60, %r6;
	selp.u32 	%r62, 1, 0, %p3;
	add.s32 	%r63, %r60, %r62;
	sub.s32 	%r64, %r61, %r63;
	max.u32 	%r65, %r7, 1;
	div.u32 	%r66, %r64, %r65;
	add.s32 	%r8, %r66, %r62;
	and.b32  	%r67, %r8, 3;
	setp.eq.s32 	%p4, %r67, 3;
	mov.u32 	%r116, %r2;
	@%p4 bra 	$L__BB0_5;
	add.s32 	%r69, %r8, 1;
	and.b32  	%r9, %r69, 3;
	mov.b32 	%r115, 0;
	mov.u32 	%r116, %r2;
$L__BB0_4:
	.pragma "nounroll";
	mul.wide.s32 	%rd47, %r116, 8;
	add.s64 	%rd48, %rd1, %rd47;
	ld.global.u64 	%rd49, [%rd48];
	shl.b32 	%r70, %r116, 3;
	mov.u32 	%r71, filter;
	add.s32 	%r72, %r71, %r70;
	st.shared.u64 	[%r72], %rd49;
	add.s32 	%r116, %r116, %r7;
	add.s32 	%r115, %r115, 1;
	setp.ne.s32 	%p5, %r115, %r9;
	@%p5 bra 	$L__BB0_4;
$L__BB0_5:
	setp.lt.u32 	%p6, %r8, 3;
	@%p6 bra 	$L__BB0_8;
	mov.u32 	%r74, filter;
	mul.wide.s32 	%rd53, %r7, 8;
	shl.b32 	%r76, %r7, 3;
	shl.b32 	%r80, %r7, 2;
$L__BB0_7:
	mul.wide.s32 	%rd50, %r116, 8;
	add.s64 	%rd51, %rd1, %rd50;
	ld.global.u64 	%rd52, [%rd51];
	shl.b32 	%r73, %r116, 3;
	add.s32 	%r75, %r74, %r73;
	st.shared.u64 	[%r75], %rd52;
	add.s64 	%rd54, %rd51, %rd53;
	ld.global.u64 	%rd55, [%rd54];
	add.s32 	%r77, %r75, %r76;
	st.shared.u64 	[%r77], %rd55;
	add.s64 	%rd56, %rd54, %rd53;
	ld.global.u64 	%rd57, [%rd56];
	add.s32 	%r78, %r77, %r76;
	st.shared.u64 	[%r78], %rd57;
	add.s64 	%rd58, %rd56, %rd53;
	ld.global.u64 	%rd59, [%rd58];
	add.s32 	%r79, %r78, %r76;
	st.shared.u64 	[%r79], %rd59;
	add.s32 	%r116, %r80, %r116;
	setp.lt.s32 	%p7, %r116, %r6;
	@%p7 bra 	$L__BB0_7;
$L__BB0_8:
	bar.sync 	0;
	shr.u32 	%r81, %r55, 31;
	add.s32 	%r82, %r55, %r81;
	shr.s32 	%r83, %r82, 1;
	neg.s32 	%r17, %r83;
	sub.s32 	%r119, %r4, %r83;
	add.s32 	%r19, %r83, 1;
	add.s32 	%r84, %r19, %r4;
	min.s32 	%r20, %r84, %r53;
	setp.ge.s32 	%p8, %r119, %r20;
	mov.b64 	%rd116, 0;
	@%p8 bra 	$L__BB0_52;
	add.s32 	%r21, %r5, %r17;
	add.s32 	%r86, %r19, %r5;
	min.s32 	%r22, %r86, %r54;
	mad.lo.s32 	%r87, %r54, %r4, %r22;
	sub.s32 	%r88, %r22, %r21;
	add.s32 	%r89, %r2, %r17;
	and.b32  	%r23, %r88, 7;
	sub.s32 	%r90, %r1, %r87;
	add.s32 	%r24, %r90, %r89;
	and.b32  	%r25, %r88, -8;
	shl.b32 	%r26, %r55, 3;
	mov.b64 	%rd116, 0;
	mov.b32 	%r118, 0;
$L__BB0_10:
	setp.le.s32 	%p9, %r22, %r21;
	setp.lt.s32 	%p10, %r119, 0;
	or.pred  	%p11, %p10, %p9;
	@%p11 bra 	$L__BB0_51;
	setp.gt.u32 	%p12, %r24, -8;
	mul.lo.s32 	%r29, %r118, %r55;
	mul.lo.s32 	%r30, %r119, %r54;
	mov.b32 	%r125, 0;
	mov.u32 	%r124, %r21;
	@%p12 bra 	$L__BB0_30;
	neg.s32 	%r121, %r25;
	mov.u32 	%r92, filter;
	mad.lo.s32 	%r93, %r26, %r118, %r92;
	add.s32 	%r120, %r93, 32;
	mov.u32 	%r124, %r21;
$L__BB0_13:
	.pragma "nounroll";
	setp.lt.s32 	%p13, %r124, 0;
	add.s32 	%r94, %r124, %r30;
	mul.wide.s32 	%rd63, %r94, 8;
	add.s64 	%rd5, %rd2, %rd63;
	@%p13 bra 	$L__BB0_15;
	ld.shared.u64 	%rd64, [%r120+-32];
	ld.global.u64 	%rd65, [%rd5];
	mad.lo.s64 	%rd116, %rd65, %rd64, %rd116;
$L__BB0_15:
	setp.lt.s32 	%p14, %r124, -1;
	@%p14 bra 	$L__BB0_17;
	ld.shared.u64 	%rd66, [%r120+-24];
	ld.global.u64 	%rd67, [%rd5+8];
	mad.lo.s64 	%rd116, %rd67, %rd66, %rd116;
$L__BB0_17:
	setp.lt.s32 	%p15, %r124, -2;
	@%p15 bra 	$L__BB0_19;
	ld.shared.u64 	%rd68, [%r120+-16];
	ld.global.u64 	%rd69, [%rd5+16];
	mad.lo.s64 	%rd116, %rd69, %rd68, %rd116;
$L__BB0_19:
	setp.lt.s32 	%p16, %r124, -3;
	@%p16 bra 	$L__BB0_21;
	ld.shared.u64 	%rd70, [%r120+-8];
	ld.global.u64 	%rd71, [%rd5+24];
	mad.lo.s64 	%rd116, %rd71, %rd70, %rd116;
$L__BB0_21:
	setp.lt.s32 	%p17, %r124, -4;
	@%p17 bra 	$L__BB0_23;
	ld.shared.u64 	%rd72, [%r120];
	ld.global.u64 	%rd73, [%rd5+32];
	mad.lo.s64 	%rd116, %rd73, %rd72, %rd116;
$L__BB0_23:
	setp.lt.s32 	%p18, %r124, -5;
	@%p18 bra 	$L__BB0_25;
	ld.shared.u64 	%rd74, [%r120+8];
	ld.global.u64 	%rd75, [%rd5+40];
	mad.lo.s64 	%rd116, %rd75, %rd74, %rd116;
$L__BB0_25:
	setp.lt.s32 	%p19, %r124, -6;
	@%p19 bra 	$L__BB0_27;
	ld.shared.u64 	%rd76, [%r120+16];
	ld.global.u64 	%rd77, [%rd5+48];
	mad.lo.s64 	%rd116, %rd77, %rd76, %rd116;
$L__BB0_27:
	setp.lt.s32 	%p20, %r124, -7;
	@%p20 bra 	$L__BB0_29;
	ld.shared.u64 	%rd78, [%r120+24];
	ld.global.u64 	%rd79, [%rd5+56];
	mad.lo.s64 	%rd116, %rd79, %rd78, %rd116;
$L__BB0_29:
	add.s32 	%r124, %r124, 8;
	add.s32 	%r121, %r121, 8;
	add.s32 	%r120, %r120, 64;
	setp.ne.s32 	%p21, %r121, 0;
	mov.u32 	%r125, %r25;
	@%p21 bra 	$L__BB0_13;
$L__BB0_30:
	setp.eq.s32 	%p22, %r23, 0;
	@%p22 bra 	$L__BB0_51;
	add.s32 	%r95, %r23, -1;
	setp.lt.u32 	%p23, %r95, 3;
	@%p23 bra 	$L__BB0_41;
	setp.lt.s32 	%p24, %r124, 0;
	add.s32 	%r96, %r125, %r29;
	shl.b32 	%r97, %r96, 3;
	mov.u32 	%r98, filter;
	add.s32 	%r41, %r98, %r97;
	@%p24 bra 	$L__BB0_34;
	ld.shared.u64 	%rd81, [%r41];
	add.s32 	%r99, %r124, %r30;
	mul.wide.s32 	%rd82, %r99, 8;
	add.s64 	%rd83, %rd2, %rd82;
	ld.global.u64 	%rd84, [%rd83];
	mad.lo.s64 	%rd116, %rd84, %rd81, %rd116;
$L__BB0_34:
	setp.lt.s32 	%p25, %r124, -1;
	cvt.s64.s32 	%rd85, %r30;
	cvt.s64.s32 	%rd86, %r124;
	add.s64 	%rd87, %rd86, %rd85;
	shl.b64 	%rd88, %rd87, 3;
	add.s64 	%rd26, %rd2, %rd88;
	@%p25 bra 	$L__BB0_36;
	ld.shared.u64 	%rd89, [%r41+8];
	ld.global.u64 	%rd90, [%rd26+8];
	mad.lo.s64 	%rd116, %rd90, %rd89, %rd116;
$L__BB0_36:
	setp.lt.s32 	%p26, %r124, -2;
	@%p26 bra 	$L__BB0_38;
	ld.shared.u64 	%rd91, [%r41+16];
	ld.global.u64 	%rd92, [%rd26+16];
	mad.lo.s64 	%rd116, %rd92, %rd91, %rd116;
$L__BB0_38:
	setp.lt.s32 	%p27, %r124, -3;
	@%p27 bra 	$L__BB0_40;
	ld.shared.u64 	%rd93, [%r41+24];
	ld.global.u64 	%rd94, [%rd26+24];
	mad.lo.s64 	%rd116, %rd94, %rd93, %rd116;
$L__BB0_40:
	add.s32 	%r124, %r124, 4;
	add.s32 	%r125, %r125, 4;
$L__BB0_41:
	sub.s32 	%r101, %r22, %r21;
	and.b32  	%r100, %r101, 3;
	setp.eq.s32 	%p28, %r100, 0;
	@%p28 bra 	$L__BB0_51;
	setp.eq.s32 	%p29, %r100, 1;
	@%p29 bra 	$L__BB0_48;
	setp.lt.s32 	%p30, %r124, 0;
	add.s32 	%r102, %r125, %r29;
	shl.b32 	%r103, %r102, 3;
	mov.u32 	%r104, filter;
	add.s32 	%r46, %r104, %r103;
	@%p30 bra 	$L__BB0_45;
	ld.shared.u64 	%rd96, [%r46];
	add.s32 	%r105, %r124, %r30;
	mul.wide.s32 	%rd97, %r105, 8;
	add.s64 	%rd98, %rd2, %rd97;
	ld.global.u64 	%rd99, [%rd98];
	mad.lo.s64 	%rd116, %rd99, %rd96, %rd116;
$L__BB0_45:
	setp.lt.s32 	%p31, %r124, -1;
	@%p31 bra 	$L__BB0_47;
	ld.shared.u64 	%rd100, [%r46+8];
	cvt.s64.s32 	%rd101, %r30;
	cvt.s64.s32 	%rd102, %r124;
	add.s64 	%rd103, %rd102, %rd101;
	shl.b64 	%rd104, %rd103, 3;
	add.s64 	%rd105, %rd2, %rd104;
	ld.global.u64 	%rd106, [%rd105+8];
	mad.lo.s64 	%rd116, %rd106, %rd100, %rd116;
$L__BB0_47:
	add.s32 	%r124, %r124, 2;
	add.s32 	%r125, %r125, 2;
$L__BB0_48:
	and.b32  	%r107, %r101, 1;
	setp.eq.b32 	%p32, %r107, 1;
	not.pred 	%p33, %p32;
	@%p33 bra 	$L__BB0_51;
	setp.lt.s32 	%p34, %r124, 0;
	@%p34 bra 	$L__BB0_51;
	add.s32 	%r108, %r125, %r29;
	shl.b32 	%r109, %r108, 3;
	mov.u32 	%r110, filter;
	add.s32 	%r111, %r110, %r109;
	ld.shared.u64 	%rd107, [%r111];
	add.s32 	%r112, %r124, %r30;
	mul.wide.s32 	%rd108, %r112, 8;
	add.s64 	%rd109, %rd2, %rd108;
	ld.global.u64 	%rd110, [%rd109];
	mad.lo.s64 	%rd116, %rd110, %rd107, %rd116;
$L__BB0_51:
	add.s32 	%r119, %r119, 1;
	add.s32 	%r118, %r118, 1;
	setp.lt.s32 	%p35, %r119, %r20;
	@%p35 bra 	$L__BB0_10;
$L__BB0_52:
	mad.lo.s32 	%r113, %r4, %r54, %r5;
	cvta.to.global.u64 	%rd111, %rd44;
	mul.wide.s32 	%rd112, %r113, 8;
	add.s64 	%rd113, %rd111, %rd112;
	st.global.u64 	[%rd113], %rd116;
$L__BB0_53:
	ret;

}


// ===== COMPILED SASS (sm_100) =====

	.target	sm_100

	.elftype	@"ET_EXEC"


//--------------------- .note.nv.tkinfo           --------------------------
	.section	.note.nv.tkinfo,"",@"SHT_NOTE"
	.sectionflags	@"SHF_NOTE_NV_TKINFO"
	.tkinfo
        /*0018*/ 	.word	0x00000002
        /*0030*/ 	.string	""
        /*0030*/ 	.string	"ptxas"
        /*0030*/ 	.string	"Cuda compilation tools, release 13.0, V13.0.88"
        /*0030*/ 	.string	"Build cuda_13.0.r13.0/compiler.36424714_0"
        /*0030*/ 	.string	"-arch sm_100 -m 64 "



//--------------------- .note.nv.cuinfo           --------------------------
	.section	.note.nv.cuinfo,"",@"SHT_NOTE"
	.sectionflags	@"SHF_NOTE_NV_CUINFO"
        /*0018*/ 	.short	0x0002
        /*001a*/ 	.short	0x0064
        /*001c*/ 	.short	0x0082
	.zero		2


//--------------------- .nv.info                  --------------------------
	.section	.nv.info,"",@"SHT_CUDA_INFO"
	.align	4


	//----- nvinfo : EIATTR_REGCOUNT
	.align		4
        /*0000*/ 	.byte	0x04, 0x2f
        /*0002*/ 	.short	(.L_1 - .L_0)
	.align		4
.L_0:
        /*0004*/ 	.word	index@(_Z5solvePxS_S_iii)
        /*0008*/ 	.word	0x0000001f


	//----- nvinfo : EIATTR_FRAME_SIZE
	.align		4
.L_1:
        /*000c*/ 	.byte	0x04, 0x11
        /*000e*/ 	.short	(.L_3 - .L_2)
	.align		4
.L_2:
        /*0010*/ 	.word	index@($__internal_0_$__cuda_sm3x_div_rn_noftz_f32_slowpath)
        /*0014*/ 	.word	0x00000000


	//----- nvinfo : EIATTR_FRAME_SIZE
	.align		4
.L_3:
        /*0018*/ 	.byte	0x04, 0x11
        /*001a*/ 	.short	(.L_5 - .L_4)
	.align		4
.L_4:
        /*001c*/ 	.word	index@(_Z5solvePxS_S_iii)
        /*0020*/ 	.word	0x00000000


	//----- nvinfo : EIATTR_MIN_STACK_SIZE
	.align		4
.L_5:
        /*0024*/ 	.byte	0x04, 0x12
        /*0026*/ 	.short	(.L_7 - .L_6)
	.align		4
.L_6:
        /*0028*/ 	.word	index@(_Z5solvePxS_S_iii)
        /*002c*/ 	.word	0x00000000
.L_7:


//--------------------- .nv.compat                --------------------------
	.section	.nv.compat,"",@"SHT_CUDA_COMPAT_INFO"
	.align	4
        /*0000*/ 	.byte	0x02, 0x09, 0x00, 0x00, 0x02, 0x02, 0x01, 0x00, 0x02, 0x05, 0x05, 0x00, 0x03, 0x07, 0x01, 0x01
        /*0010*/ 	.byte	0x02, 0x03, 0x00, 0x00, 0x02, 0x06, 0x01, 0x00, 0x04, 0x0b, 0x08, 0x00, 0x01, 0x00, 0x00, 0x00
        /*0020*/ 	.byte	0x00, 0x00, 0x00, 0x00


//--------------------- .nv.info._Z5solvePxS_S_iii --------------------------
	.section	.nv.info._Z5solvePxS_S_iii,"",@"SHT_CUDA_INFO"
	.sectionflags	@""
	.align	4


	//----- nvinfo : EIATTR_CUDA_API_VERSION
	.align		4
        /*0000*/ 	.byte	0x04, 0x37
        /*0002*/ 	.short	(.L_9 - .L_8)
.L_8:
        /*0004*/ 	.word	0x00000082


	//----- nvinfo : EIATTR_KPARAM_INFO
	.align		4
.L_9:
        /*0008*/ 	.byte	0x04, 0x17
        /*000a*/ 	.short	(.L_11 - .L_10)
.L_10:
        /*000c*/ 	.word	0x00000000
        /*0010*/ 	.short	0x0005
        /*0012*/ 	.short	0x0020
        /*0014*/ 	.byte	0x00, 0xf0, 0x11, 0x00


	//----- nvinfo : EIATTR_KPARAM_INFO
	.align		4
.L_11:
        /*0018*/ 	.byte	0x04, 0x17
        /*001a*/ 	.short	(.L_13 - .L_12)
.L_12:
        /*001c*/ 	.word	0x00000000
        /*0020*/ 	.short	0x0004
        /*0022*/ 	.short	0x001c
        /*0024*/ 	.byte	0x00, 0xf0, 0x11, 0x00


	//----- nvinfo : EIATTR_KPARAM_INFO
	.align		4
.L_13:
        /*0028*/ 	.byte	0x04, 0x17
        /*002a*/ 	.short	(.L_15 - .L_14)
.L_14:
        /*002c*/ 	.word	0x00000000
        /*0030*/ 	.short	0x0003
        /*0032*/ 	.short	0x0018
        /*0034*/ 	.byte	0x00, 0xf0, 0x11, 0x00


	//----- nvinfo : EIATTR_KPARAM_INFO
	.align		4
.L_15:
        /*0038*/ 	.byte	0x04, 0x17
        /*003a*/ 	.short	(.L_17 - .L_16)
.L_16:
        /*003c*/ 	.word	0x00000000
        /*0040*/ 	.short	0x0002
        /*0042*/ 	.short	0x0010
        /*0044*/ 	.byte	0x00, 0xf5, 0x21, 0x00


	//----- nvinfo : EIATTR_KPARAM_INFO
	.align		4
.L_17:
        /*0048*/ 	.byte	0x04, 0x17
        /*004a*/ 	.short	(.L_19 - .L_18)
.L_18:
        /*004c*/ 	.word	0x00000000
        /*0050*/ 	.short	0x0001
        /*0052*/ 	.short	0x0008
        /*0054*/ 	.byte	0x00, 0xf5, 0x21, 0x00


	//----- nvinfo : EIATTR_KPARAM_INFO
	.align		4
.L_19:
        /*0058*/ 	.byte	0x04, 0x17
        /*005a*/ 	.short	(.L_21 - .L_20)
.L_20:
        /*005c*/ 	.word	0x00000000
        /*0060*/ 	.short	0x0000
        /*0062*/ 	.short	0x0000
        /*0064*/ 	.byte	0x00, 0xf5, 0x21, 0x00


	//----- nvinfo : EIATTR_SPARSE_MMA_MASK
	.align		4
.L_21:
        /*0068*/ 	.byte	0x03, 0x50
        /*006a*/ 	.short	0x0000


	//----- nvinfo : EIATTR_MAXREG_COUNT
	.align		4
        /*006c*/ 	.byte	0x03, 0x1b
        /*006e*/ 	.short	0x00ff


	//----- nvinfo : EIATTR_NUM_BARRIERS
	.align		4
        /*0070*/ 	.byte	0x02, 0x4c
        /*0072*/ 	.byte	0x01
	.zero		1


	//----- nvinfo : EIATTR_MERCURY_ISA_VERSION
	.align		4
        /*0074*/ 	.byte	0x03, 0x5f
        /*0076*/ 	.short	0x0101


	//----- nvinfo : EIATTR_VRC_CTA_INIT_COUNT
	.align		4
        /*0078*/ 	.byte	0x02, 0x4a
	.zero		1
	.zero		1


	//----- nvinfo : EIATTR_EXIT_INSTR_OFFSETS
	.align		4
        /*007c*/ 	.byte	0x04, 0x1c
        /*007e*/ 	.short	(.L_23 - .L_22)


	//   ....[0]....
.L_22:
        /*0080*/ 	.word	0x00000090


	//   ....[1]....
        /*0084*/ 	.word	0x00001920


	//----- nvinfo : EIATTR_CRS_STACK_SIZE
	.align		4
.L_23:
        /*0088*/ 	.byte	0x04, 0x1e
        /*008a*/ 	.short	(.L_25 - .L_24)
.L_24:
        /*008c*/ 	.word	0x00000000


	//----- nvinfo : EIATTR_CBANK_PARAM_SIZE
	.align		4
.L_25:
        /*0090*/ 	.byte	0x03, 0x19
        /*0092*/ 	.short	0x0024


	//----- nvinfo : EIATTR_PARAM_CBANK
	.align		4
        /*0094*/ 	.byte	0x04, 0x0a
        /*0096*/ 	.short	(.L_27 - .L_26)
	.align		4
.L_26:
        /*0098*/ 	.word	index@(.nv.constant0._Z5solvePxS_S_iii)
        /*009c*/ 	.short	0x0380
        /*009e*/ 	.short	0x0024


	//----- nvinfo : EIATTR_SW_WAR
	.align		4
.L_27:
        /*00a0*/ 	.byte	0x04, 0x36
        /*00a2*/ 	.short	(.L_29 - .L_28)
.L_28:
        /*00a4*/ 	.word	0x00000008
.L_29:


//--------------------- .nv.callgraph             --------------------------
	.section	.nv.callgraph,"",@"SHT_CUDA_CALLGRAPH"
	.align	4
	.sectionentsize	8
	.align		4
        /*0000*/ 	.word	0x00000000
	.align		4
        /*0004*/ 	.word	0xffffffff
	.align		4
        /*0008*/ 	.word	0x00000000
	.align		4
        /*000c*/ 	.word	0xfffffffe
	.align		4
        /*0010*/ 	.word	0x00000000
	.align		4
        /*0014*/ 	.word	0xfffffffd
	.align		4
        /*0018*/ 	.word	0x00000000
	.align		4
        /*001c*/ 	.word	0xfffffffc


//--------------------- .text._Z5solvePxS_S_iii   --------------------------
	.section	.text._Z5solvePxS_S_iii,"ax",@progbits
	.align	128
        .global         _Z5solvePxS_S_iii
        .type           _Z5solvePxS_S_iii,@function
        .size           _Z5solvePxS_S_iii,(.L_x_29 - _Z5solvePxS_S_iii)
        .other          _Z5solvePxS_S_iii,@"STO_CUDA_ENTRY STV_DEFAULT"
_Z5solvePxS_S_iii:
.text._Z5solvePxS_S_iii:
[----:B------:R-:W-:Y:S01]  /*0000*/  LDC R1, c[0x0][0x37c] ;  /* 0x0000df00ff017b82 */ /* 0x000fe20000000800 */
[----:B------:R-:W0:Y:S07]  /*0010*/  S2R R6, SR_TID.X ;  /* 0x0000000000067919 */ /* 0x000e2e0000002100 */
[----:B------:R-:W1:Y:S01]  /*0020*/  S2UR UR4, SR_CTAID.X ;  /* 0x00000000000479c3 */ /* 0x000e620000002500 */
[----:B------:R-:W1:Y:S01]  /*0030*/  LDCU UR5, c[0x0][0x360] ;  /* 0x00006c00ff0577ac */ /* 0x000e620008000800 */
[----:B------:R-:W2:Y:S01]  /*0040*/  LDCU.64 UR6, c[0x0][0x398] ;  /* 0x00007300ff0677ac */ /* 0x000ea20008000a00 */
[----:B-1----:R-:W-:-:S02]  /*0050*/  UIMAD UR4, UR4, UR5, URZ ;  /* 0x00000005040472a4 */ /* 0x002fc4000f8e02ff */
[----:B--2---:R-:W-:-:S04]  /*0060*/  UIMAD UR5, UR7, UR6, URZ ;  /* 0x00000006070572a4 */ /* 0x004fc8000f8e02ff */
[----:B0-----:R-:W-:-:S05]  /*0070*/  VIADD R5, R6, UR4 ;  /* 0x0000000406057c36 */ /* 0x001fca0008000000 */
[----:B------:R-:W-:-:S13]  /*0080*/  ISETP.GE.U32.AND P0, PT, R5, UR5, PT ;  /* 0x0000000505007c0c */ /* 0x000fda000bf06070 */
[----:B------:R-:W-:Y:S05]  /*0090*/  @P0 EXIT ;  /* 0x000000000000094d */ /* 0x000fea0003800000 */
[----:B------:R-:W0:Y:S01]  /*00a0*/  I2F.U32.RP R0, UR7 ;  /* 0x0000000700007d06 */ /* 0x000e220008209000 */
[----:B------:R-:W-:Y:S01]  /*00b0*/  IMAD.MOV.U32 R2, RZ, RZ, RZ ;  /* 0x000000ffff027224 */ /* 0x000fe200078e00ff */
[----:B------:R-:W1:Y:S01]  /*00c0*/  LDCU UR5, c[0x0][0x3a0] ;  /* 0x00007400ff0577ac */ /* 0x000e620008000800 */
[----:B------:R-:W-:-:S05]  /*00d0*/  ISETP.NE.U32.AND P2, PT, RZ, UR7, PT ;  /* 0x00000007ff007c0c */ /* 0x000fca000bf45070 */
[----:B0-----:R-:W0:Y:S01]  /*00e0*/  MUFU.RCP R0, R0 ;  /* 0x0000000000007308 */ /* 0x001e220000001000 */
[----:B-1----:R-:W-:Y:S01]  /*00f0*/  UIMAD UR5, UR5, UR5, URZ ;  /* 0x00000005050572a4 */ /* 0x002fe2000f8e02ff */
[----:B0-----:R-:W-:-:S05]  /*0100*/  VIADD R3, R0, 0xffffffe ;  /* 0x0ffffffe00037836 */ /* 0x001fca0000000000 */
[----:B------:R-:W-:Y:S01]  /*0110*/  I2FP.F32.U32 R0, UR5 ;  /* 0x0000000500007c45 */ /* 0x000fe20008201000 */
[----:B------:R-:W0:Y:S02]  /*0120*/  F2I.FTZ.U32.TRUNC.NTZ R3, R3 ;  /* 0x0000000300037305 */ /* 0x000e24000021f000 */
[----:B0-----:R-:W-:-:S05]  /*0130*/  IADD3 R7, PT, PT, RZ, -R3, RZ ;  /* 0x80000003ff077210 */ /* 0x001fca0007ffe0ff */
[----:B------:R-:W-:-:S04]  /*0140*/  IMAD R7, R7, UR7, RZ ;  /* 0x0000000707077c24 */ /* 0x000fc8000f8e02ff */
[----:B------:R-:W-:Y:S01]  /*0150*/  IMAD.HI.U32 R2, R3, R7, R2 ;  /* 0x0000000703027227 */ /* 0x000fe200078e0002 */
[----:B------:R-:W-:-:S04]  /*0160*/  I2FP.F32.S32 R3, UR7 ;  /* 0x0000000700037c45 */ /* 0x000fc80008201400 */
[----:B------:R-:W0:Y:S01]  /*0170*/  MUFU.RCP R8, R3 ;  /* 0x0000000300087308 */ /* 0x000e220000001000 */
[----:B------:R-:W-:-:S04]  /*0180*/  IMAD.HI.U32 R2, R2, R5, RZ ;  /* 0x0000000502027227 */ /* 0x000fc800078e00ff */
[----:B------:R-:W-:-:S04]  /*0190*/  IMAD.MOV R4, RZ, RZ, -R2 ;  /* 0x000000ffff047224 */ /* 0x000fc800078e0a02 */
[----:B------:R-:W-:-:S05]  /*01a0*/  IMAD R4, R4, UR7, R5 ;  /* 0x0000000704047c24 */ /* 0x000fca000f8e0205 */
[----:B------:R-:W-:Y:S01]  /*01b0*/  ISETP.GE.U32.AND P0, PT, R4, UR7, PT ;  /* 0x0000000704007c0c */ /* 0x000fe2000bf06070 */
[----:B0-----:R-:W-:-:S04]  /*01c0*/  FFMA R7, -R3, R8, 1 ;  /* 0x3f80000003077423 */ /* 0x001fc80000000108 */
[----:B------:R-:W-:-:S08]  /*01d0*/  FFMA R7, R8, R7, R8 ;  /* 0x0000000708077223 */ /* 0x000fd00000000008 */
[----:B------:R-:W-:Y:S01]  /*01e0*/  @P0 IADD3 R4, PT, PT, R4, -UR7, RZ ;  /* 0x8000000704040c10 */ /* 0x000fe2000fffe0ff */
[----:B------:R-:W-:Y:S01]  /*01f0*/  @P0 VIADD R2, R2, 0x1 ;  /* 0x0000000102020836 */ /* 0x000fe20000000000 */
[----:B------:R-:W0:Y:S02]  /*0200*/  FCHK P0, R0, R3 ;  /* 0x0000000300007302 */ /* 0x000e240000000000 */
[----:B------:R-:W-:Y:S01]  /*0210*/  ISETP.GE.U32.AND P1, PT, R4, UR7, PT ;  /* 0x0000000704007c0c */ /* 0x000fe2000bf26070 */
[----:B------:R-:W-:-:S04]  /*0220*/  FFMA R4, R0, R7, RZ ;  /* 0x0000000700047223 */ /* 0x000fc800000000ff */
[----:B------:R-:W-:-:S04]  /*0230*/  FFMA R8, -R3, R4, R0 ;  /* 0x0000000403087223 */ /* 0x000fc80000000100 */
[----:B------:R-:W-:-:S04]  /*0240*/  FFMA R4, R7, R8, R4 ;  /* 0x0000000807047223 */ /* 0x000fc80000000004 */
[----:B------:R-:W-:Y:S01]  /*0250*/  @P1 VIADD R2, R2, 0x1 ;  /* 0x0000000102021836 */ /* 0x000fe20000000000 */
[----:B------:R-:W-:-:S04]  /*0260*/  @!P2 LOP3.LUT R2, RZ, UR7, RZ, 0x33, !PT ;  /* 0x00000007ff02ac12 */ /* 0x000fc8000f8e33ff */
[----:B------:R-:W-:-:S05]  /*0270*/  IADD3 R10, PT, PT, -R2, RZ, RZ ;  /* 0x000000ff020a7210 */ /* 0x000fca0007ffe1ff */
[----:B------:R-:W-:Y:S01]  /*0280*/  IMAD R5, R10, UR7, R5 ;  /* 0x000000070a057c24 */ /* 0x000fe2000f8e0205 */
[----:B0-----:R-:W-:Y:S06]  /*0290*/  @!P0 BRA `(.L_x_0) ;  /* 0x00000000000c8947 */ /* 0x001fec0003800000 */
[----:B------:R-:W-:-:S07]  /*02a0*/  MOV R4, 0x2c0 ;  /* 0x000002c000047802 */ /* 0x000fce0000000f00 */
[----:B------:R-:W-:Y:S05]  /*02b0*/  CALL.REL.NOINC `($__internal_0_$__cuda_sm3x_div_rn_noftz_f32_slowpath) ;  /* 0x00000014009c7944 */ /* 0x000fea0003c00000 */
[----:B------:R-:W-:-:S07]  /*02c0*/  IMAD.MOV.U32 R4, RZ, RZ, R0 ;  /* 0x000000ffff047224 */ /* 0x000fce00078e0000 */
.L_x_0:
[----:B------:R-:W-:Y:S01]  /*02d0*/  ISETP.GE.U32.AND P0, PT, R6, UR5, PT ;  /* 0x0000000506007c0c */ /* 0x000fe2000bf06070 */
[----:B------:R-:W0:Y:S01]  /*02e0*/  LDCU.64 UR8, c[0x0][0x358] ;  /* 0x00006b00ff0877ac */ /* 0x000e220008000a00 */
[----:B------:R-:W-:Y:S11]  /*02f0*/  BSSY.RECONVERGENT B0, `(.L_x_1) ;  /* 0x000004b000007945 */ /* 0x000ff60003800200 */
[----:B------:R-:W-:Y:S05]  /*0300*/  @P0 BRA `(.L_x_2) ;  /* 0x0000000400240947 */ /* 0x000fea0003800000 */
[----:B------:R-:W1:Y:S01]  /*0310*/  F2I.CEIL.NTZ R3, R4 ;  /* 0x0000000400037305 */ /* 0x000e62000020b100 */
[----:B------:R-:W-:Y:S01]  /*0320*/  BSSY.RECONVERGENT B1, `(.L_x_3) ;  /* 0x000002f000017945 */ /* 0x000fe20003800200 */
[C---:B-1----:R-:W-:Y:S01]  /*0330*/  VIMNMX.U32 R10, PT, PT, R3.reuse, 0x1, !PT ;  /* 0x00000001030a7848 */ /* 0x042fe20007fe0000 */
[----:B------:R-:W-:-:S05]  /*0340*/  IMAD.IADD R0, R3, 0x1, R6 ;  /* 0x0000000103007824 */ /* 0x000fca00078e0206 */
[----:B------:R-:W1:Y:S01]  /*0350*/  I2F.U32.RP R11, R10 ;  /* 0x0000000a000b7306 */ /* 0x000e620000209000 */
[----:B------:R-:W-:Y:S02]  /*0360*/  IADD3 R13, PT, PT, RZ, -R10, RZ ;  /* 0x8000000aff0d7210 */ /* 0x000fe40007ffe0ff */
[C---:B------:R-:W-:Y:S02]  /*0370*/  ISETP.GE.AND P0, PT, R0.reuse, UR5, PT ;  /* 0x0000000500007c0c */ /* 0x040fe4000bf06270 */
[----:B------:R-:W-:Y:S02]  /*0380*/  VIMNMX R7, PT, PT, R0, UR5, !PT ;  /* 0x0000000500077c48 */ /* 0x000fe4000ffe0100 */
[----:B------:R-:W-:Y:S02]  /*0390*/  SEL R4, RZ, 0x1, P0 ;  /* 0x00000001ff047807 */ /* 0x000fe40000000000 */
[----:B------:R-:W-:Y:S02]  /*03a0*/  ISETP.NE.U32.AND P2, PT, R10, RZ, PT ;  /* 0x000000ff0a00720c */ /* 0x000fe40003f45070 */
[----:B------:R-:W-:Y:S01]  /*03b0*/  IADD3 R7, PT, PT, R7, -R0, -R4 ;  /* 0x8000000007077210 */ /* 0x000fe20007ffe804 */
[----:B-1----:R-:W1:Y:S02]  /*03c0*/  MUFU.RCP R11, R11 ;  /* 0x0000000b000b7308 */ /* 0x002e640000001000 */
[----:B-1----:R-:W-:-:S06]  /*03d0*/  VIADD R8, R11, 0xffffffe ;  /* 0x0ffffffe0b087836 */ /* 0x002fcc0000000000 */
[----:B------:R1:W2:Y:S02]  /*03e0*/  F2I.FTZ.U32.TRUNC.NTZ R9, R8 ;  /* 0x0000000800097305 */ /* 0x0002a4000021f000 */
[----:B-1----:R-:W-:Y:S02]  /*03f0*/  IMAD.MOV.U32 R8, RZ, RZ, RZ ;  /* 0x000000ffff087224 */ /* 0x002fe400078e00ff */
[----:B--2---:R-:W-:-:S04]  /*0400*/  IMAD R13, R13, R9, RZ ;  /* 0x000000090d0d7224 */ /* 0x004fc800078e02ff */
[----:B------:R-:W-:-:S06]  /*0410*/  IMAD.HI.U32 R12, R9, R13, R8 ;  /* 0x0000000d090c7227 */ /* 0x000fcc00078e0008 */
[----:B------:R-:W-:-:S05]  /*0420*/  IMAD.HI.U32 R9, R12, R7, RZ ;  /* 0x000000070c097227 */ /* 0x000fca00078e00ff */
[----:B------:R-:W-:-:S05]  /*0430*/  IADD3 R0, PT, PT, -R9, RZ, RZ ;  /* 0x000000ff09007210 */ /* 0x000fca0007ffe1ff */
[----:B------:R-:W-:-:S05]  /*0440*/  IMAD R7, R10, R0, R7 ;  /* 0x000000000a077224 */ /* 0x000fca00078e0207 */
[----:B------:R-:W-:-:S13]  /*0450*/  ISETP.GE.U32.AND P0, PT, R7, R10, PT ;  /* 0x0000000a0700720c */ /* 0x000fda0003f06070 */
[----:B------:R-:W-:Y:S02]  /*0460*/  @P0 IMAD.IADD R7, R7, 0x1, -R10 ;  /* 0x0000000107070824 */ /* 0x000fe400078e0a0a */
[----:B------:R-:W-:-:S03]  /*0470*/  @P0 VIADD R9, R9, 0x1 ;  /* 0x0000000109090836 */ /* 0x000fc60000000000 */
[----:B------:R-:W-:-:S13]  /*0480*/  ISETP.GE.U32.AND P1, PT, R7, R10, PT ;  /* 0x0000000a0700720c */ /* 0x000fda0003f26070 */
[----:B------:R-:W-:Y:S02]  /*0490*/  @P1 IADD3 R9, PT, PT, R9, 0x1, RZ ;  /* 0x0000000109091810 */ /* 0x000fe40007ffe0ff */
[----:B------:R-:W-:-:S05]  /*04a0*/  @!P2 LOP3.LUT R9, RZ, R10, RZ, 0x33, !PT ;  /* 0x0000000aff09a212 */ /* 0x000fca00078e33ff */
[----:B------:R-:W-:-:S05]  /*04b0*/  IMAD.IADD R4, R4, 0x1, R9 ;  /* 0x0000000104047824 */ /* 0x000fca00078e0209 */
[C---:B------:R-:W-:Y:S02]  /*04c0*/  LOP3.LUT R0, R4.reuse, 0x3, RZ, 0xc0, !PT ;  /* 0x0000000304007812 */ /* 0x040fe400078ec0ff */
[----:B------:R-:W-:Y:S02]  /*04d0*/  ISETP.GE.U32.AND P1, PT, R4, 0x3, PT ;  /* 0x000000030400780c */ /* 0x000fe40003f26070 */
[----:B------:R-:W-:Y:S01]  /*04e0*/  ISETP.NE.AND P0, PT, R0, 0x3, PT ;  /* 0x000000030000780c */ /* 0x000fe20003f05270 */
[----:B------:R-:W-:-:S12]  /*04f0*/  IMAD.MOV.U32 R0, RZ, RZ, R6 ;  /* 0x000000ffff007224 */ /* 0x000fd800078e0006 */
[----:B------:R-:W-:Y:S05]  /*0500*/  @!P0 BRA `(.L_x_4) ;  /* 0x0000000000408947 */ /* 0x000fea0003800000 */
[----:B------:R-:W1:Y:S01]  /*0510*/  S2R R13, SR_CgaCtaId ;  /* 0x00000000000d7919 */ /* 0x000e620000008800 */
[----:B------:R-:W2:Y:S01]  /*0520*/  LDC.64 R8, c[0x0][0x390] ;  /* 0x0000e400ff087b82 */ /* 0x000ea20000000a00 */
[----:B------:R-:W-:Y:S01]  /*0530*/  MOV R0, 0x400 ;  /* 0x0000040000007802 */ /* 0x000fe20000000f00 */
[----:B------:R-:W-:Y:S01]  /*0540*/  IMAD.MOV.U32 R7, RZ, RZ, RZ ;  /* 0x000000ffff077224 */ /* 0x000fe200078e00ff */
[----:B------:R-:W-:-:S04]  /*0550*/  IADD3 R4, PT, PT, R4, 0x1, RZ ;  /* 0x0000000104047810 */ /* 0x000fc80007ffe0ff */
[----:B------:R-:W-:Y:S02]  /*0560*/  LOP3.LUT R4, R4, 0x3, RZ, 0xc0, !PT ;  /* 0x0000000304047812 */ /* 0x000fe400078ec0ff */
[----:B-1----:R-:W-:Y:S01]  /*0570*/  LEA R13, R13, R0, 0x18 ;  /* 0x000000000d0d7211 */ /* 0x002fe200078ec0ff */
[----:B------:R-:W-:-:S07]  /*0580*/  IMAD.MOV.U32 R0, RZ, RZ, R6 ;  /* 0x000000ffff007224 */ /* 0x000fce00078e0006 */
.L_x_5:
[----:B-12---:R-:W-:-:S06]  /*0590*/  IMAD.WIDE R10, R0, 0x8, R8 ;  /* 0x00000008000a7825 */ /* 0x006fcc00078e0208 */
[----:B0-----:R-:W2:Y:S01]  /*05a0*/  LDG.E.64 R10, desc[UR8][R10.64] ;  /* 0x000000080a0a7981 */ /* 0x001ea2000c1e1b00 */
[----:B------:R-:W-:Y:S01]  /*05b0*/  LEA R15, R0, R13, 0x3 ;  /* 0x0000000d000f7211 */ /* 0x000fe200078e18ff */
[----:B------:R-:W-:Y:S02]  /*05c0*/  VIADD R7, R7, 0x1 ;  /* 0x0000000107077836 */ /* 0x000fe40000000000 */
[----:B------:R-:W-:-:S03]  /*05d0*/  IMAD.IADD R0, R3, 0x1, R0 ;  /* 0x0000000103007824 */ /* 0x000fc600078e0200 */
[----:B------:R-:W-:Y:S01]  /*05e0*/  ISETP.NE.AND P0, PT, R7, R4, PT ;  /* 0x000000040700720c */ /* 0x000fe20003f05270 */
[----:B--2---:R1:W-:-:S12]  /*05f0*/  STS.64 [R15], R10 ;  /* 0x0000000a0f007388 */ /* 0x0043d80000000a00 */
[----:B------:R-:W-:Y:S05]  /*0600*/  @P0 BRA `(.L_x_5) ;  /* 0xfffffffc00e00947 */ /* 0x000fea000383ffff */
.L_x_4:
[----:B0-----:R-:W-:Y:S05]  /*0610*/  BSYNC.RECONVERGENT B1 ;  /* 0x0000000000017941 */ /* 0x001fea0003800200 */
.L_x_3:
[----:B------:R-:W-:Y:S05]  /*0620*/  @!P1 BRA `(.L_x_2) ;  /* 0x00000000005c9947 */ /* 0x000fea0003800000 */
[----:B------:R-:W0:Y:S01]  /*0630*/  S2R R7, SR_CgaCtaId ;  /* 0x0000000000077919 */ /* 0x000e220000008800 */
[----:B------:R-:W2:Y:S01]  /*0640*/  LDC.64 R8, c[0x0][0x390] ;  /* 0x0000e400ff087b82 */ /* 0x000ea20000000a00 */
[----:B------:R-:W-:-:S04]  /*0650*/  MOV R4, 0x400 ;  /* 0x0000040000047802 */ /* 0x000fc80000000f00 */
[----:B0-----:R-:W-:-:S07]  /*0660*/  LEA R21, R7, R4, 0x18 ;  /* 0x0000000407157211 */ /* 0x001fce00078ec0ff */
.L_x_6:
[----:B012---:R-:W-:-:S04]  /*0670*/  IMAD.WIDE R10, R0, 0x8, R8 ;  /* 0x00000008000a7825 */ /* 0x007fc800078e0208 */
[C---:B------:R-:W-:Y:S02]  /*0680*/  IMAD.WIDE R12, R3.reuse, 0x8, R10 ;  /* 0x00000008030c7825 */ /* 0x040fe400078e020a */
[----:B------:R-:W2:Y:S02]  /*0690*/  LDG.E.64 R10, desc[UR8][R10.64] ;  /* 0x000000080a0a7981 */ /* 0x000ea4000c1e1b00 */
[C---:B------:R-:W-:Y:S02]  /*06a0*/  IMAD.WIDE R14, R3.reuse, 0x8, R12 ;  /* 0x00000008030e7825 */ /* 0x040fe400078e020c */
[----:B------:R-:W3:Y:S02]  /*06b0*/  LDG.E.64 R12, desc[UR8][R12.64] ;  /* 0x000000080c0c7981 */ /* 0x000ee4000c1e1b00 */
[----:B------:R-:W-:Y:S02]  /*06c0*/  IMAD.WIDE R16, R3, 0x8, R14 ;  /* 0x0000000803107825 */ /* 0x000fe400078e020e */
[----:B------:R-:W4:Y:S04]  /*06d0*/  LDG.E.64 R14, desc[UR8][R14.64] ;  /* 0x000000080e0e7981 */ /* 0x000f28000c1e1b00 */
[----:B------:R-:W5:Y:S01]  /*06e0*/  LDG.E.64 R16, desc[UR8][R16.64] ;  /* 0x0000000810107981 */ /* 0x000f62000c1e1b00 */
[----:B------:R-:W-:-:S05]  /*06f0*/  LEA R18, R0, R21, 0x3 ;  /* 0x0000001500127211 */ /* 0x000fca00078e18ff */
[----:B------:R-:W-:-:S04]  /*0700*/  IMAD R4, R3, 0x8, R18 ;  /* 0x0000000803047824 */ /* 0x000fc800078e0212 */
[----:B------:R-:W-:-:S05]  /*0710*/  IMAD R7, R3, 0x8, R4 ;  /* 0x0000000803077824 */ /* 0x000fca00078e0204 */
[C---:B------:R-:W-:Y:S01]  /*0720*/  LEA R19, R3.reuse, R7, 0x3 ;  /* 0x0000000703137211 */ /* 0x040fe200078e18ff */
[----:B------:R-:W-:-:S05]  /*0730*/  IMAD R0, R3, 0x4, R0 ;  /* 0x0000000403007824 */ /* 0x000fca00078e0200 */
[----:B------:R-:W-:Y:S01]  /*0740*/  ISETP.GE.AND P0, PT, R0, UR5, PT ;  /* 0x0000000500007c0c */ /* 0x000fe2000bf06270 */
[----:B--2---:R0:W-:Y:S04]  /*0750*/  STS.64 [R18], R10 ;  /* 0x0000000a12007388 */ /* 0x0041e80000000a00 */
[----:B---3--:R0:W-:Y:S04]  /*0760*/  STS.64 [R4], R12 ;  /* 0x0000000c04007388 */ /* 0x0081e80000000a00 */
[----:B----4-:R0:W-:Y:S04]  /*0770*/  STS.64 [R7], R14 ;  /* 0x0000000e07007388 */ /* 0x0101e80000000a00 */
[----:B-----5:R0:W-:Y:S01]  /*0780*/  STS.64 [R19], R16 ;  /* 0x0000001013007388 */ /* 0x0201e20000000a00 */
[----:B------:R-:W-:Y:S05]  /*0790*/  @!P0 BRA `(.L_x_6) ;  /* 0xfffffffc00b48947 */ /* 0x000fea000383ffff */
.L_x_2:
[----:B0-----:R-:W-:Y:S05]  /*07a0*/  BSYNC.RECONVERGENT B0 ;  /* 0x0000000000007941 */ /* 0x001fea0003800200 */
.L_x_1:
[----:B------:R-:W0:Y:S01]  /*07b0*/  LDC R8, c[0x0][0x3a0] ;  /* 0x0000e800ff087b82 */ /* 0x000e220000000800 */
[----:B------:R-:W2:Y:S01]  /*07c0*/  LDCU UR5, c[0x0][0x398] ;  /* 0x00007300ff0577ac */ /* 0x000ea20008000800 */
[----:B------:R-:W-:Y:S01]  /*07d0*/  BSSY.RECONVERGENT B1, `(.L_x_7) ;  /* 0x000010e000017945 */ /* 0x000fe20003800200 */
[----:B------:R-:W-:Y:S01]  /*07e0*/  IMAD.MOV.U32 R3, RZ, RZ, RZ ;  /* 0x000000ffff037224 */ /* 0x000fe200078e00ff */
[----:B0-----:R-:W-:-:S04]  /*07f0*/  LEA.HI R0, R8, R8, RZ, 0x1 ;  /* 0x0000000808007211 */ /* 0x001fc800078f08ff */
[----:B------:R-:W-:Y:S01]  /*0800*/  SHF.R.S32.HI R9, RZ, 0x1, R0 ;  /* 0x00000001ff097819 */ /* 0x000fe20000011400 */
[----:B------:R-:W-:-:S03]  /*0810*/  IMAD.MOV.U32 R0, RZ, RZ, RZ ;  /* 0x000000ffff007224 */ /* 0x000fc600078e00ff */
[----:B-1----:R-:W-:Y:S01]  /*0820*/  IADD3 R11, PT, PT, R2, -R9, RZ ;  /* 0x80000009020b7210 */ /* 0x002fe20007ffe0ff */
[----:B------:R-:W-:-:S05]  /*0830*/  VIADD R7, R9, 0x1 ;  /* 0x0000000109077836 */ /* 0x000fca0000000000 */
[----:B--2---:R-:W-:Y:S01]  /*0840*/  VIADDMNMX R4, R7, R2, UR5, PT ;  /* 0x0000000507047e46 */ /* 0x004fe2000b800102 */
[----:B------:R-:W-:Y:S03]  /*0850*/  BAR.SYNC.DEFER_BLOCKING 0x0 ;  /* 0x0000000000007b1d */ /* 0x000fe60000010000 */
[----:B------:R-:W-:-:S13]  /*0860*/  ISETP.GE.AND P0, PT, R11, R4, PT ;  /* 0x000000040b00720c */ /* 0x000fda0003f06270 */
[----:B------:R-:W-:Y:S05]  /*0870*/  @P0 BRA `(.L_x_8) ;  /* 0x00000010000c0947 */ /* 0x000fea0003800000 */
[----:B------:R-:W0:Y:S01]  /*0880*/  LDCU UR5, c[0x0][0x39c] ;  /* 0x00007380ff0577ac */ /* 0x000e220008000800 */
[----:B------:R-:W-:Y:S01]  /*0890*/  IADD3 R3, PT, PT, -R9, R6, RZ ;  /* 0x0000000609037210 */ /* 0x000fe20007ffe1ff */
[----:B------:R-:W-:Y:S01]  /*08a0*/  IMAD.IADD R6, R5, 0x1, -R9 ;  /* 0x0000000105067824 */ /* 0x000fe200078e0a09 */
[----:B------:R-:W-:Y:S01]  /*08b0*/  SHF.L.U32 R8, R8, 0x3, RZ ;  /* 0x0000000308087819 */ /* 0x000fe200000006ff */
[----:B------:R-:W-:Y:S02]  /*08c0*/  IMAD.MOV.U32 R9, RZ, RZ, R11 ;  /* 0x000000ffff097224 */ /* 0x000fe400078e000b */
[----:B------:R-:W-:Y:S01]  /*08d0*/  IMAD.MOV.U32 R23, RZ, RZ, RZ ;  /* 0x000000ffff177224 */ /* 0x000fe200078e00ff */
[----:B0-----:R-:W-:-:S05]  /*08e0*/  VIADDMNMX R7, R7, R5, UR5, PT ;  /* 0x0000000507077e46 */ /* 0x001fca000b800105 */
[----:B------:R-:W-:Y:S02]  /*08f0*/  IMAD R0, R2, UR5, R7 ;  /* 0x0000000502007c24 */ /* 0x000fe4000f8e0207 */
[----:B------:R-:W-:-:S03]  /*0900*/  IMAD.IADD R24, R7, 0x1, -R6 ;  /* 0x0000000107187824 */ /* 0x000fc600078e0a06 */
[----:B------:R-:W-:Y:S01]  /*0910*/  IADD3 R0, PT, PT, R3, UR4, -R0 ;  /* 0x0000000403007c10 */ /* 0x000fe2000fffe800 */
[----:B------:R-:W-:Y:S01]  /*0920*/  HFMA2 R3, -RZ, RZ, 0, 0 ;  /* 0x00000000ff037431 */ /* 0x000fe200000001ff */
[----:B------:R-:W-:Y:S02]  /*0930*/  LOP3.LUT R22, R24, 0x7, RZ, 0xc0, !PT ;  /* 0x0000000718167812 */ /* 0x000fe400078ec0ff */
[----:B------:R-:W-:Y:S01]  /*0940*/  ISETP.GT.U32.AND P1, PT, R0, -0x8, PT ;  /* 0xfffffff80000780c */ /* 0x000fe20003f24070 */
[----:B------:R-:W-:Y:S01]  /*0950*/  IMAD.MOV.U32 R0, RZ, RZ, RZ ;  /* 0x000000ffff007224 */ /* 0x000fe200078e00ff */
[----:B------:R-:W-:-:S11]  /*0960*/  LOP3.LUT R24, R24, 0xfffffff8, RZ, 0xc0, !PT ;  /* 0xfffffff818187812 */ /* 0x000fd600078ec0ff */
.L_x_19:
[----:B------:R-:W-:Y:S01]  /*0970*/  ISETP.GT.AND P0, PT, R7, R6, PT ;  /* 0x000000060700720c */ /* 0x000fe20003f04270 */
[----:B------:R-:W-:Y:S03]  /*0980*/  BSSY.RECONVERGENT B0, `(.L_x_9) ;  /* 0x00000ee000007945 */ /* 0x000fe60003800200 */
[----:B------:R-:W-:-:S13]  /*0990*/  ISETP.LT.OR P0, PT, R9, RZ, !P0 ;  /* 0x000000ff0900720c */ /* 0x000fda0004701670 */
[----:B------:R-:W-:Y:S05]  /*09a0*/  @P0 BRA `(.L_x_10) ;  /* 0x0000000c00ac0947 */ /* 0x000fea0003800000 */
[----:B------:R-:W0:Y:S01]  /*09b0*/  LDCU UR5, c[0x0][0x39c] ;  /* 0x00007380ff0577ac */ /* 0x000e220008000800 */
[----:B------:R-:W-:Y:S01]  /*09c0*/  BSSY.RECONVERGENT B2, `(.L_x_11) ;  /* 0x0000067000027945 */ /* 0x000fe20003800200 */
[----:B------:R-:W-:Y:S01]  /*09d0*/  IMAD.MOV.U32 R26, RZ, RZ, RZ ;  /* 0x000000ffff1a7224 */ /* 0x000fe200078e00ff */
[----:B------:R-:W-:Y:S01]  /*09e0*/  MOV R28, R6 ;  /* 0x00000006001c7202 */ /* 0x000fe20000000f00 */
[----:B0-----:R-:W-:Y:S01]  /*09f0*/  IMAD R25, R9, UR5, RZ ;  /* 0x0000000509197c24 */ /* 0x001fe2000f8e02ff */
[----:B------:R-:W-:Y:S06]  /*0a00*/  @P1 BRA `(.L_x_12) ;  /* 0x0000000400881947 */ /* 0x000fec0003800000 */
[----:B------:R-:W0:Y:S01]  /*0a10*/  S2UR UR6, SR_CgaCtaId ;  /* 0x00000000000679c3 */ /* 0x000e220000008800 */
[----:B------:R-:W-:Y:S01]  /*0a20*/  UMOV UR5, 0x400 ;  /* 0x0000040000057882 */ /* 0x000fe20000000000 */
[----:B------:R-:W-:Y:S01]  /*0a30*/  BSSY.RECONVERGENT B3, `(.L_x_13) ;  /* 0x000005e000037945 */ /* 0x000fe20003800200 */
[----:B------:R-:W-:Y:S02]  /*0a40*/  IMAD.MOV R27, RZ, RZ, -R24 ;  /* 0x000000ffff1b7224 */ /* 0x000fe400078e0a18 */
[----:B------:R-:W-:Y:S01]  /*0a50*/  IMAD.MOV.U32 R28, RZ, RZ, R6 ;  /* 0x000000ffff1c7224 */ /* 0x000fe200078e0006 */
[----:B0-----:R-:W-:-:S06]  /*0a60*/  ULEA UR5, UR6, UR5, 0x18 ;  /* 0x0000000506057291 */ /* 0x001fcc000f8ec0ff */
[----:B------:R-:W-:-:S05]  /*0a70*/  IMAD R26, R8, R23, UR5 ;  /* 0x00000005081a7e24 */ /* 0x000fca000f8e0217 */
[----:B------:R-:W-:-:S07]  /*0a80*/  IADD3 R26, PT, PT, R26, 0x20, RZ ;  /* 0x000000201a1a7810 */ /* 0x000fce0007ffe0ff */
.L_x_14:
[----:B------:R-:W0:Y:S01]  /*0a90*/  LDC.64 R12, c[0x0][0x388] ;  /* 0x0000e200ff0c7b82 */ /* 0x000e220000000a00 */
[C---:B------:R-:W-:Y:S01]  /*0aa0*/  ISETP.GE.AND P2, PT, R28.reuse, RZ, PT ;  /* 0x000000ff1c00720c */ /* 0x040fe20003f46270 */
[----:B------:R-:W-:Y:S01]  /*0ab0*/  IMAD.IADD R11, R25, 0x1, R28 ;  /* 0x00000001190b7824 */ /* 0x000fe200078e021c */
[----:B------:R-:W-:-:S11]  /*0ac0*/  ISETP.GE.AND P3, PT, R28, -0x1, PT ;  /* 0xffffffff1c00780c */ /* 0x000fd60003f66270 */
[----:B------:R-:W1:Y:S01]  /*0ad0*/  @P2 LDS.64 R16, [R26+-0x20] ;  /* 0xffffe0001a102984 */ /* 0x000e620000000a00 */
[----:B0-----:R-:W-:-:S05]  /*0ae0*/  IMAD.WIDE R12, R11, 0x8, R12 ;  /* 0x000000080b0c7825 */ /* 0x001fca00078e020c */
[----:B------:R-:W1:Y:S01]  /*0af0*/  @P2 LDG.E.64 R14, desc[UR8][R12.64] ;  /* 0x000000080c0e2981 */ /* 0x000e62000c1e1b00 */
[C---:B------:R-:W-:Y:S01]  /*0b00*/  ISETP.GE.AND P4, PT, R28.reuse, -0x2, PT ;  /* 0xfffffffe1c00780c */ /* 0x040fe20003f86270 */
[----:B------:R-:W-:Y:S01]  /*0b10*/  @P2 IMAD.MOV.U32 R10, RZ, RZ, R0 ;  /* 0x000000ffff0a2224 */ /* 0x000fe200078e0000 */
[----:B------:R-:W-:Y:S01]  /*0b20*/  @P2 MOV R11, R3 ;  /* 0x00000003000b2202 */ /* 0x000fe20000000f00 */
[----:B------:R-:W2:Y:S01]  /*0b30*/  @P3 LDG.E.64 R18, desc[UR8][R12.64+0x8] ;  /* 0x000008080c123981 */ /* 0x000ea2000c1e1b00 */
[----:B------:R-:W-:Y:S01]  /*0b40*/  ISETP.GE.AND P0, PT, R28, -0x3, PT ;  /* 0xfffffffd1c00780c */ /* 0x000fe20003f06270 */
[----:B-1----:R-:W-:Y:S02]  /*0b50*/  @P2 IMAD R15, R15, R16, RZ ;  /* 0x000000100f0f2224 */ /* 0x002fe400078e02ff */
[----:B------:R-:W-:-:S04]  /*0b60*/  @P2 IMAD.WIDE.U32 R10, R16, R14, R10 ;  /* 0x0000000e100a2225 */ /* 0x000fc800078e000a */
[----:B------:R-:W-:Y:S02]  /*0b70*/  @P2 IMAD R21, R17, R14, R15 ;  /* 0x0000000e11152224 */ /* 0x000fe400078e020f */
[----:B------:R-:W3:Y:S04]  /*0b80*/  @P4 LDG.E.64 R16, desc[UR8][R12.64+0x10] ;  /* 0x000010080c104981 */ /* 0x000ee8000c1e1b00 */
[----:B------:R-:W4:Y:S01]  /*0b90*/  @P0 LDG.E.64 R14, desc[UR8][R12.64+0x18] ;  /* 0x000018080c0e0981 */ /* 0x000f22000c1e1b00 */
[----:B------:R-:W-:-:S03]  /*0ba0*/  @P2 IMAD.IADD R3, R11, 0x1, R21 ;  /* 0x000000010b032824 */ /* 0x000fc600078e0215 */
[----:B------:R-:W2:Y:S01]  /*0bb0*/  @P3 LDS.64 R20, [R26+-0x18] ;  /* 0xffffe8001a143984 */ /* 0x000ea20000000a00 */
[----:B------:R-:W-:Y:S02]  /*0bc0*/  @P2 IMAD.MOV.U32 R0, RZ, RZ, R10 ;  /* 0x000000ffff002224 */ /* 0x000fe400078e000a */
[----:B------:R-:W-:-:S03]  /*0bd0*/  @P3 IMAD.MOV.U32 R11, RZ, RZ, R3 ;  /* 0x000000ffff0b3224 */ /* 0x000fc600078e0003 */
[----:B------:R-:W-:Y:S01]  /*0be0*/  @P3 MOV R10, R0 ;  /* 0x00000000000a3202 */ /* 0x000fe20000000f00 */
[----:B--2---:R-:W-:-:S04]  /*0bf0*/  @P3 IMAD R19, R19, R20, RZ ;  /* 0x0000001413133224 */ /* 0x004fc800078e02ff */
[-C--:B------:R-:W-:Y:S02]  /*0c00*/  @P3 IMAD R19, R21, R18.reuse, R19 ;  /* 0x0000001215133224 */ /* 0x080fe400078e0213 */
[----:B------:R-:W-:Y:S02]  /*0c10*/  @P3 IMAD.WIDE.U32 R20, R20, R18, R10 ;  /* 0x0000001214143225 */ /* 0x000fe400078e000a */
[----:B------:R-:W3:Y:S01]  /*0c20*/  @P4 LDS.64 R10, [R26+-0x10] ;  /* 0xfffff0001a0a4984 */ /* 0x000ee20000000a00 */
[----:B------:R-:W-:Y:S01]  /*0c30*/  ISETP.GE.AND P2, PT, R28, -0x4, PT ;  /* 0xfffffffc1c00780c */ /* 0x000fe20003f46270 */
[----:B------:R-:W-:Y:S01]  /*0c40*/  @P3 IMAD.IADD R3, R21, 0x1, R19 ;  /* 0x0000000115033824 */ /* 0x000fe200078e0213 */
[----:B------:R-:W-:-:S03]  /*0c50*/  @P3 MOV R0, R20 ;  /* 0x0000001400003202 */ /* 0x000fc60000000f00 */
[----:B------:R-:W-:Y:S02]  /*0c60*/  @P4 IMAD.MOV.U32 R19, RZ, RZ, R3 ;  /* 0x000000ffff134224 */ /* 0x000fe400078e0003 */
[----:B------:R-:W-:Y:S01]  /*0c70*/  @P4 IMAD.MOV.U32 R18, RZ, RZ, R0 ;  /* 0x000000ffff124224 */ /* 0x000fe200078e0000 */
[C---:B------:R-:W-:Y:S02]  /*0c80*/  ISETP.GE.AND P5, PT, R28.reuse, -0x6, PT ;  /* 0xfffffffa1c00780c */ /* 0x040fe40003fa6270 */
[----:B------:R-:W-:-:S03]  /*0c90*/  ISETP.GE.AND P3, PT, R28, -0x7, PT ;  /* 0xfffffff91c00780c */ /* 0x000fc60003f66270 */
[----:B------:R-:W-:Y:S01]  /*0ca0*/  @P2 LDS.64 R20, [R26] ;  /* 0x000000001a142984 */ /* 0x000fe20000000a00 */
[----:B---3--:R-:W-:Y:S02]  /*0cb0*/  @P4 IMAD R17, R17, R10, RZ ;  /* 0x0000000a11114224 */ /* 0x008fe400078e02ff */
[----:B------:R-:W-:-:S04]  /*0cc0*/  @P4 IMAD.WIDE.U32 R18, R10, R16, R18 ;  /* 0x000000100a124225 */ /* 0x000fc800078e0012 */
[----:B------:R-:W-:Y:S02]  /*0cd0*/  @P4 IMAD R11, R11, R16, R17 ;  /* 0x000000100b0b4224 */ /* 0x000fe400078e0211 */
[----:B------:R-:W-:Y:S01]  /*0ce0*/  @P4 IMAD.MOV.U32 R0, RZ, RZ, R18 ;  /* 0x000000ffff004224 */ /* 0x000fe200078e0012 */
[----:B------:R-:W4:Y:S02]  /*0cf0*/  @P0 LDS.64 R16, [R26+-0x8] ;  /* 0xfffff8001a100984 */ /* 0x000f240000000a00 */
[----:B------:R-:W-:Y:S02]  /*0d00*/  @P4 IADD3 R3, PT, PT, R19, R11, RZ ;  /* 0x0000000b13034210 */ /* 0x000fe40007ffe0ff */
[----:B------:R-:W2:Y:S01]  /*0d10*/  @P2 LDG.E.64 R18, desc[UR8][R12.64+0x20] ;  /* 0x000020080c122981 */ /* 0x000ea2000c1e1b00 */
[----:B------:R-:W-:Y:S01]  /*0d20*/  ISETP.GE.AND P4, PT, R28, -0x5, PT ;  /* 0xfffffffb1c00780c */ /* 0x000fe20003f86270 */
[----:B------:R-:W-:Y:S01]  /*0d30*/  @P0 IMAD.MOV.U32 R10, RZ, RZ, R0 ;  /* 0x000000ffff0a0224 */ /* 0x000fe200078e0000 */
[----:B------:R-:W-:Y:S01]  /*0d40*/  @P0 MOV R11, R3 ;  /* 0x00000003000b0202 */ /* 0x000fe20000000f00 */
[----:B----4-:R-:W-:-:S02]  /*0d50*/  @P0 IMAD R15, R15, R16, RZ ;  /* 0x000000100f0f0224 */ /* 0x010fc400078e02ff */
[----:B------:R-:W-:-:S04]  /*0d60*/  @P0 IMAD.WIDE.U32 R10, R16, R14, R10 ;  /* 0x0000000e100a0225 */ /* 0x000fc800078e000a */
[----:B------:R-:W-:-:S04]  /*0d70*/  @P0 IMAD R15, R17, R14, R15 ;  /* 0x0000000e110f0224 */ /* 0x000fc800078e020f */
[----:B------:R-:W3:Y:S01]  /*0d80*/  @P4 LDG.E.64 R16, desc[UR8][R12.64+0x28] ;  /* 0x000028080c104981 */ /* 0x000ee2000c1e1b00 */
[----:B------:R-:W-:-:S03]  /*0d90*/  @P0 IMAD.IADD R3, R11, 0x1, R15 ;  /* 0x000000010b030824 */ /* 0x000fc600078e020f */
[----:B------:R-:W4:Y:S04]  /*0da0*/  @P5 LDG.E.64 R14, desc[UR8][R12.64+0x30] ;  /* 0x000030080c0e5981 */ /* 0x000f28000c1e1b00 */
[----:B------:R-:W5:Y:S01]  /*0db0*/  @P3 LDG.E.64 R12, desc[UR8][R12.64+0x38] ;  /* 0x000038080c0c3981 */ /* 0x000f62000c1e1b00 */
[----:B------:R-:W-:Y:S02]  /*0dc0*/  @P0 IMAD.MOV.U32 R0, RZ, RZ, R10 ;  /* 0x000000ffff000224 */ /* 0x000fe400078e000a */
[----:B------:R-:W-:-:S03]  /*0dd0*/  @P2 IMAD.MOV.U32 R11, RZ, RZ, R3 ;  /* 0x000000ffff0b2224 */ /* 0x000fc600078e0003 */
[----:B------:R-:W-:Y:S02]  /*0de0*/  @P2 MOV R10, R0 ;  /* 0x00000000000a2202 */ /* 0x000fe40000000f00 */
[----:B------:R-:W-:-:S04]  /*0df0*/  IADD3 R27, PT, PT, R27, 0x8, RZ ;  /* 0x000000081b1b7810 */ /* 0x000fc80007ffe0ff */
[----:B------:R-:W-:Y:S01]  /*0e00*/  ISETP.NE.AND P0, PT, R27, RZ, PT ;  /* 0x000000ff1b00720c */ /* 0x000fe20003f05270 */
[----:B------:R-:W-:Y:S02]  /*0e10*/  VIADD R28, R28, 0x8 ;  /* 0x000000081c1c7836 */ /* 0x000fe40000000000 */
[----:B--2---:R-:W-:-:S04]  /*0e20*/  @P2 IMAD R19, R19, R20, RZ ;  /* 0x0000001413132224 */ /* 0x004fc800078e02ff */
[-C--:B------:R-:W-:Y:S02]  /*0e30*/  @P2 IMAD R19, R21, R18.reuse, R19 ;  /* 0x0000001215132224 */ /* 0x080fe400078e0213 */
[----:B------:R-:W-:Y:S02]  /*0e40*/  @P2 IMAD.WIDE.U32 R20, R20, R18, R10 ;  /* 0x0000001214142225 */ /* 0x000fe400078e000a */
[----:B------:R-:W3:Y:S02]  /*0e50*/  @P4 LDS.64 R10, [R26+0x8] ;  /* 0x000008001a0a4984 */ /* 0x000ee40000000a00 */
[----:B------:R-:W-:Y:S01]  /*0e60*/  @P2 IMAD.IADD R3, R21, 0x1, R19 ;  /* 0x0000000115032824 */ /* 0x000fe200078e0213 */
[----:B------:R-:W-:-:S03]  /*0e70*/  @P2 MOV R0, R20 ;  /* 0x0000001400002202 */ /* 0x000fc60000000f00 */
[----:B------:R-:W-:Y:S02]  /*0e80*/  @P4 IMAD.MOV.U32 R19, RZ, RZ, R3 ;  /* 0x000000ffff134224 */ /* 0x000fe400078e0003 */
[----:B------:R-:W-:Y:S02]  /*0e90*/  @P4 IMAD.MOV.U32 R18, RZ, RZ, R0 ;  /* 0x000000ffff124224 */ /* 0x000fe400078e0000 */
[----:B---3--:R-:W-:-:S04]  /*0ea0*/  @P4 IMAD R17, R17, R10, RZ ;  /* 0x0000000a11114224 */ /* 0x008fc800078e02ff */
[-C--:B------:R-:W-:Y:S02]  /*0eb0*/  @P4 IMAD R17, R11, R16.reuse, R17 ;  /* 0x000000100b114224 */ /* 0x080fe400078e0211 */
[----:B------:R-:W-:Y:S02]  /*0ec0*/  @P4 IMAD.WIDE.U32 R10, R10, R16, R18 ;  /* 0x000000100a0a4225 */ /* 0x000fe400078e0012 */
[----:B------:R-:W4:Y:S02]  /*0ed0*/  @P5 LDS.64 R18, [R26+0x10] ;  /* 0x000010001a125984 */ /* 0x000f240000000a00 */
[----:B------:R-:W-:Y:S01]  /*0ee0*/  @P4 IMAD.MOV.U32 R0, RZ, RZ, R10 ;  /* 0x000000ffff004224 */ /* 0x000fe200078e000a */
[----:B------:R-:W-:-:S03]  /*0ef0*/  @P4 IADD3 R3, PT, PT, R11, R17, RZ ;  /* 0x000000110b034210 */ /* 0x000fc60007ffe0ff */
[----:B------:R-:W-:Y:S01]  /*0f00*/  @P5 IMAD.MOV.U32 R10, RZ, RZ, R0 ;  /* 0x000000ffff0a5224 */ /* 0x000fe200078e0000 */
[----:B------:R-:W-:Y:S01]  /*0f10*/  @P5 MOV R11, R3 ;  /* 0x00000003000b5202 */ /* 0x000fe20000000f00 */
[----:B----4-:R-:W-:-:S04]  /*0f20*/  @P5 IMAD R17, R15, R18, RZ ;  /* 0x000000120f115224 */ /* 0x010fc800078e02ff */
[-C--:B------:R-:W-:Y:S02]  /*0f30*/  @P5 IMAD R17, R19, R14.reuse, R17 ;  /* 0x0000000e13115224 */ /* 0x080fe400078e0211 */
[----:B------:R-:W-:Y:S02]  /*0f40*/  @P5 IMAD.WIDE.U32 R18, R18, R14, R10 ;  /* 0x0000000e12125225 */ /* 0x000fe400078e000a */
[----:B------:R0:W5:Y:S02]  /*0f50*/  @P3 LDS.64 R14, [R26+0x18] ;  /* 0x000018001a0e3984 */ /* 0x0001640000000a00 */
[----:B------:R-:W-:Y:S02]  /*0f60*/  @P5 IMAD.IADD R3, R19, 0x1, R17 ;  /* 0x0000000113035824 */ /* 0x000fe400078e0211 */
[----:B------:R-:W-:-:S04]  /*0f70*/  @P5 IMAD.MOV.U32 R0, RZ, RZ, R18 ;  /* 0x000000ffff005224 */ /* 0x000fc800078e0012 */
[----:B------:R-:W-:Y:S01]  /*0f80*/  @P3 IMAD.MOV.U32 R10, RZ, RZ, R0 ;  /* 0x000000ffff0a3224 */ /* 0x000fe200078e0000 */
[----:B0-----:R-:W-:Y:S01]  /*0f90*/  IADD3 R26, PT, PT, R26, 0x40, RZ ;  /* 0x000000401a1a7810 */ /* 0x001fe20007ffe0ff */
[----:B-----5:R-:W-:-:S04]  /*0fa0*/  @P3 IMAD R11, R13, R14, RZ ;  /* 0x0000000e0d0b3224 */ /* 0x020fc800078e02ff */
[-C--:B------:R-:W-:Y:S02]  /*0fb0*/  @P3 IMAD R15, R15, R12.reuse, R11 ;  /* 0x0000000c0f0f3224 */ /* 0x080fe400078e020b */
[----:B------:R-:W-:Y:S02]  /*0fc0*/  @P3 IMAD.MOV.U32 R11, RZ, RZ, R3 ;  /* 0x000000ffff0b3224 */ /* 0x000fe400078e0003 */
[----:B------:R-:W-:-:S04]  /*0fd0*/  @P3 IMAD.WIDE.U32 R12, R14, R12, R10 ;  /* 0x0000000c0e0c3225 */ /* 0x000fc800078e000a */
[----:B------:R-:W-:Y:S01]  /*0fe0*/  @P3 IMAD.MOV.U32 R0, RZ, RZ, R12 ;  /* 0x000000ffff003224 */ /* 0x000fe200078e000c */
[----:B------:R-:W-:Y:S01]  /*0ff0*/  @P3 IADD3 R3, PT, PT, R13, R15, RZ ;  /* 0x0000000f0d033210 */ /* 0x000fe20007ffe0ff */
[----:B------:R-:W-:Y:S06]  /*1000*/  @P0 BRA `(.L_x_14) ;  /* 0xfffffff800a00947 */ /* 0x000fec000383ffff */
[----:B------:R-:W-:Y:S05]  /*1010*/  BSYNC.RECONVERGENT B3 ;  /* 0x0000000000037941 */ /* 0x000fea0003800200 */
.L_x_13:
[----:B------:R-:W-:-:S07]  /*1020*/  IMAD.MOV.U32 R26, RZ, RZ, R24 ;  /* 0x000000ffff1a7224 */ /* 0x000fce00078e0018 */
.L_x_12:
[----:B------:R-:W-:Y:S05]  /*1030*/  BSYNC.RECONVERGENT B2 ;  /* 0x0000000000027941 */ /* 0x000fea0003800200 */
.L_x_11:
[----:B------:R-:W-:-:S13]  /*1040*/  ISETP.NE.AND P0, PT, R22, RZ, PT ;  /* 0x000000ff1600720c */ /* 0x000fda0003f05270 */
[----:B------:R-:W-:Y:S05]  /*1050*/  @!P0 BRA `(.L_x_10) ;  /* 0x0000000800008947 */ /* 0x000fea0003800000 */
[----:B------:R-:W-:Y:S01]  /*1060*/  VIADD R10, R22, 0xffffffff ;  /* 0xffffffff160a7836 */ /* 0x000fe20000000000 */
[----:B------:R-:W-:Y:S04]  /*1070*/  BSSY.RECONVERGENT B2, `(.L_x_15) ;  /* 0x000003c000027945 */ /* 0x000fe80003800200 */
[----:B------:R-:W-:-:S13]  /*1080*/  ISETP.GE.U32.AND P0, PT, R10, 0x3, PT ;  /* 0x000000030a00780c */ /* 0x000fda0003f06070 */
[----:B------:R-:W-:Y:S05]  /*1090*/  @!P0 BRA `(.L_x_16) ;  /* 0x0000000000e48947 */ /* 0x000fea0003800000 */
[----:B------:R-:W-:Y:S01]  /*10a0*/  ISETP.GE.AND P0, PT, R28, RZ, PT ;  /* 0x000000ff1c00720c */ /* 0x000fe20003f06270 */
[----:B------:R-:W0:-:S12]  /*10b0*/  LDCU.64 UR6, c[0x0][0x388] ;  /* 0x00007100ff0677ac */ /* 0x000e180008000a00 */
[----:B------:R-:W1:Y:S01]  /*10c0*/  @P0 LDC.64 R10, c[0x0][0x388] ;  /* 0x0000e200ff0a0b82 */ /* 0x000e620000000a00 */
[----:B------:R-:W-:-:S05]  /*10d0*/  @P0 IADD3 R13, PT, PT, R25, R28, RZ ;  /* 0x0000001c190d0210 */ /* 0x000fca0007ffe0ff */
[----:B-1----:R-:W-:-:S06]  /*10e0*/  @P0 IMAD.WIDE R10, R13, 0x8, R10 ;  /* 0x000000080d0a0825 */ /* 0x002fcc00078e020a */
[----:B------:R-:W2:Y:S01]  /*10f0*/  @P0 LDG.E.64 R10, desc[UR8][R10.64] ;  /* 0x000000080a0a0981 */ /* 0x000ea2000c1e1b00 */
[----:B------:R-:W-:Y:S02]  /*1100*/  SHF.R.S32.HI R12, RZ, 0x1f, R28 ;  /* 0x0000001fff0c7819 */ /* 0x000fe4000001141c */
[C---:B------:R-:W-:Y:S02]  /*1110*/  IADD3 R13, P3, PT, R25.reuse, R28, RZ ;  /* 0x0000001c190d7210 */ /* 0x040fe40007f7e0ff */
[----:B------:R-:W-:Y:S02]  /*1120*/  ISETP.GE.AND P2, PT, R28, -0x1, PT ;  /* 0xffffffff1c00780c */ /* 0x000fe40003f46270 */
[----:B------:R-:W-:Y:S02]  /*1130*/  LEA.HI.X.SX32 R12, R25, R12, 0x1, P3 ;  /* 0x0000000c190c7211 */ /* 0x000fe400018f0eff */
[----:B0-----:R-:W-:-:S04]  /*1140*/  LEA R20, P3, R13, UR6, 0x3 ;  /* 0x000000060d147c11 */ /* 0x001fc8000f8618ff */
[----:B------:R-:W-:Y:S02]  /*1150*/  LEA.HI.X R21, R13, UR7, R12, 0x3, P3 ;  /* 0x000000070d157c11 */ /* 0x000fe400098f1c0c */
[C---:B------:R-:W-:Y:S01]  /*1160*/  ISETP.GE.AND P4, PT, R28.reuse, -0x3, PT ;  /* 0xfffffffd1c00780c */ /* 0x040fe20003f86270 */
[----:B------:R-:W0:Y:S01]  /*1170*/  S2UR UR6, SR_CgaCtaId ;  /* 0x00000000000679c3 */ /* 0x000e220000008800 */
[----:B------:R-:W1:Y:S01]  /*1180*/  LDCU UR7, c[0x0][0x3a0] ;  /* 0x00007400ff0777ac */ /* 0x000e620008000800 */
[----:B------:R-:W3:Y:S01]  /*1190*/  @P2 LDG.E.64 R12, desc[UR8][R20.64+0x8] ;  /* 0x00000808140c2981 */ /* 0x000ee2000c1e1b00 */
[----:B------:R-:W-:-:S09]  /*11a0*/  ISETP.GE.AND P3, PT, R28, -0x2, PT ;  /* 0xfffffffe1c00780c */ /* 0x000fd20003f66270 */
[----:B------:R-:W4:Y:S04]  /*11b0*/  @P4 LDG.E.64 R16, desc[UR8][R20.64+0x18] ;  /* 0x0000180814104981 */ /* 0x000f28000c1e1b00 */
[----:B------:R5:W4:Y:S01]  /*11c0*/  @P3 LDG.E.64 R14, desc[UR8][R20.64+0x10] ;  /* 0x00001008140e3981 */ /* 0x000b22000c1e1b00 */
[----:B------:R-:W-:Y:S01]  /*11d0*/  UMOV UR5, 0x400 ;  /* 0x0000040000057882 */ /* 0x000fe20000000000 */
[----:B-1----:R-:W-:Y:S01]  /*11e0*/  IMAD R27, R23, UR7, R26 ;  /* 0x00000007171b7c24 */ /* 0x002fe2000f8e021a */
[----:B0-----:R-:W-:-:S06]  /*11f0*/  ULEA UR5, UR6, UR5, 0x18 ;  /* 0x0000000506057291 */ /* 0x001fcc000f8ec0ff */
[----:B------:R-:W-:-:S05]  /*1200*/  LEA R27, R27, UR5, 0x3 ;  /* 0x000000051b1b7c11 */ /* 0x000fca000f8e18ff */
[----:B------:R-:W2:Y:S01]  /*1210*/  @P0 LDS.64 R18, [R27] ;  /* 0x000000001b120984 */ /* 0x000ea20000000a00 */
[----:B-----5:R-:W-:Y:S02]  /*1220*/  @P0 IMAD.MOV.U32 R20, RZ, RZ, R0 ;  /* 0x000000ffff140224 */ /* 0x020fe400078e0000 */
[----:B------:R-:W-:Y:S01]  /*1230*/  @P0 IMAD.MOV.U32 R21, RZ, RZ, R3 ;  /* 0x000000ffff150224 */ /* 0x000fe200078e0003 */
[----:B------:R-:W-:Y:S01]  /*1240*/  IADD3 R28, PT, PT, R28, 0x4, RZ ;  /* 0x000000041c1c7810 */ /* 0x000fe20007ffe0ff */
[----:B------:R-:W-:Y:S02]  /*1250*/  VIADD R26, R26, 0x4 ;  /* 0x000000041a1a7836 */ /* 0x000fe40000000000 */
[----:B--2---:R-:W-:Y:S02]  /*1260*/  @P0 IMAD R11, R11, R18, RZ ;  /* 0x000000120b0b0224 */ /* 0x004fe400078e02ff */
[----:B------:R-:W-:-:S04]  /*1270*/  @P0 IMAD.WIDE.U32 R20, R18, R10, R20 ;  /* 0x0000000a12140225 */ /* 0x000fc800078e0014 */
[----:B------:R-:W-:-:S05]  /*1280*/  @P0 IMAD R11, R19, R10, R11 ;  /* 0x0000000a130b0224 */ /* 0x000fca00078e020b */
[----:B------:R-:W-:Y:S02]  /*1290*/  @P0 IADD3 R3, PT, PT, R21, R11, RZ ;  /* 0x0000000b15030210 */ /* 0x000fe40007ffe0ff */
[----:B------:R-:W3:Y:S01]  /*12a0*/  @P2 LDS.64 R10, [R27+0x8] ;  /* 0x000008001b0a2984 */ /* 0x000ee20000000a00 */
[----:B------:R-:W-:Y:S02]  /*12b0*/  @P0 IMAD.MOV.U32 R0, RZ, RZ, R20 ;  /* 0x000000ffff000224 */ /* 0x000fe400078e0014 */
[----:B------:R-:W-:Y:S01]  /*12c0*/  @P2 IMAD.MOV.U32 R19, RZ, RZ, R3 ;  /* 0x000000ffff132224 */ /* 0x000fe200078e0003 */
[----:B------:R-:W-:Y:S02]  /*12d0*/  @P4 LDS.64 R20, [R27+0x18] ;  /* 0x000018001b144984 */ /* 0x000fe40000000a00 */
[----:B------:R-:W-:Y:S01]  /*12e0*/  @P2 MOV R18, R0 ;  /* 0x0000000000122202 */ /* 0x000fe20000000f00 */
[----:B---3--:R-:W-:-:S04]  /*12f0*/  @P2 IMAD R13, R13, R10, RZ ;  /* 0x0000000a0d0d2224 */ /* 0x008fc800078e02ff */
[-C--:B------:R-:W-:Y:S02]  /*1300*/  @P2 IMAD R13, R11, R12.reuse, R13 ;  /* 0x0000000c0b0d2224 */ /* 0x080fe400078e020d */
[----:B------:R-:W-:Y:S02]  /*1310*/  @P2 IMAD.WIDE.U32 R10, R10, R12, R18 ;  /* 0x0000000c0a0a2225 */ /* 0x000fe400078e0012 */
[----:B------:R-:W4:Y:S02]  /*1320*/  @P3 LDS.64 R18, [R27+0x10] ;  /* 0x000010001b123984 */ /* 0x000f240000000a00 */
[----:B------:R-:W-:Y:S01]  /*1330*/  @P2 IMAD.MOV.U32 R0, RZ, RZ, R10 ;  /* 0x000000ffff002224 */ /* 0x000fe200078e000a */
[----:B------:R-:W-:-:S04]  /*1340*/  @P2 IADD3 R3, PT, PT, R11, R13, RZ ;  /* 0x0000000d0b032210 */ /* 0x000fc80007ffe0ff */
[----:B------:R-:W-:Y:S01]  /*1350*/  @P3 MOV R10, R0 ;  /* 0x00000000000a3202 */ /* 0x000fe20000000f00 */
[----:B----4-:R-:W-:-:S04]  /*1360*/  @P3 IMAD R11, R15, R18, RZ ;  /* 0x000000120f0b3224 */ /* 0x010fc800078e02ff */
[-C--:B------:R-:W-:Y:S02]  /*1370*/  @P3 IMAD R13, R19, R14.reuse, R11 ;  /* 0x0000000e130d3224 */ /* 0x080fe400078e020b */
[----:B------:R-:W-:Y:S02]  /*1380*/  @P3 IMAD.MOV.U32 R11, RZ, RZ, R3 ;  /* 0x000000ffff0b3224 */ /* 0x000fe400078e0003 */
[----:B------:R-:W-:-:S04]  /*1390*/  @P3 IMAD.WIDE.U32 R14, R18, R14, R10 ;  /* 0x0000000e120e3225 */ /* 0x000fc800078e000a */
[----:B------:R-:W-:Y:S01]  /*13a0*/  @P3 IMAD.MOV.U32 R0, RZ, RZ, R14 ;  /* 0x000000ffff003224 */ /* 0x000fe200078e000e */
[----:B------:R-:W-:Y:S01]  /*13b0*/  @P3 IADD3 R3, PT, PT, R15, R13, RZ ;  /* 0x0000000d0f033210 */ /* 0x000fe20007ffe0ff */
[----:B------:R-:W-:-:S03]  /*13c0*/  @P4 IMAD R11, R17, R20, RZ ;  /* 0x00000014110b4224 */ /* 0x000fc600078e02ff */
[----:B------:R-:W-:Y:S01]  /*13d0*/  @P4 MOV R10, R0 ;  /* 0x00000000000a4202 */ /* 0x000fe20000000f00 */
[-C--:B------:R-:W-:Y:S02]  /*13e0*/  @P4 IMAD R13, R21, R16.reuse, R11 ;  /* 0x00000010150d4224 */ /* 0x080fe400078e020b */
[----:B------:R-:W-:Y:S02]  /*13f0*/  @P4 IMAD.MOV.U32 R11, RZ, RZ, R3 ;  /* 0x000000ffff0b4224 */ /* 0x000fe400078e0003 */
[----:B------:R-:W-:-:S04]  /*1400*/  @P4 IMAD.WIDE.U32 R16, R20, R16, R10 ;  /* 0x0000001014104225 */ /* 0x000fc800078e000a */
[----:B------:R-:W-:Y:S01]  /*1410*/  @P4 IMAD.IADD R3, R17, 0x1, R13 ;  /* 0x0000000111034824 */ /* 0x000fe200078e020d */
[----:B------:R-:W-:-:S07]  /*1420*/  @P4 MOV R0, R16 ;  /* 0x0000001000004202 */ /* 0x000fce0000000f00 */
.L_x_16:
[----:B------:R-:W-:Y:S05]  /*1430*/  BSYNC.RECONVERGENT B2 ;  /* 0x0000000000027941 */ /* 0x000fea0003800200 */
.L_x_15:
[----:B------:R-:W-:-:S04]  /*1440*/  IADD3 R18, PT, PT, -R6, R7, RZ ;  /* 0x0000000706127210 */ /* 0x000fc80007ffe1ff */
[----:B------:R-:W-:-:S13]  /*1450*/  LOP3.LUT P0, R10, R18, 0x3, RZ, 0xc0, !PT ;  /* 0x00000003120a7812 */ /* 0x000fda000780c0ff */
[----:B------:R-:W-:Y:S05]  /*1460*/  @!P0 BRA `(.L_x_10) ;  /* 0x0000000000fc8947 */ /* 0x000fea0003800000 */
[----:B------:R-:W-:Y:S01]  /*1470*/  ISETP.NE.AND P0, PT, R10, 0x1, PT ;  /* 0x000000010a00780c */ /* 0x000fe20003f05270 */
[----:B------:R-:W-:Y:S01]  /*1480*/  BSSY.RECONVERGENT B2, `(.L_x_17) ;  /* 0x0000028000027945 */ /* 0x000fe20003800200 */
[----:B------:R-:W-:-:S11]  /*1490*/  LOP3.LUT R18, R18, 0x1, RZ, 0xc0, !PT ;  /* 0x0000000112127812 */ /* 0x000fd600078ec0ff */
[----:B------:R-:W-:Y:S05]  /*14a0*/  @!P0 BRA `(.L_x_18) ;  /* 0x0000000000948947 */ /* 0x000fea0003800000 */
[----:B------:R-:W-:Y:S01]  /*14b0*/  ISETP.GE.AND P0, PT, R28, RZ, PT ;  /* 0x000000ff1c00720c */ /* 0x000fe20003f06270 */
[----:B------:R-:W0:Y:S01]  /*14c0*/  S2UR UR6, SR_CgaCtaId ;  /* 0x00000000000679c3 */ /* 0x000e220000008800 */
[----:B------:R-:W1:Y:S11]  /*14d0*/  LDCU UR7, c[0x0][0x3a0] ;  /* 0x00007400ff0777ac */ /* 0x000e760008000800 */
[----:B------:R-:W2:Y:S01]  /*14e0*/  @P0 LDC.64 R14, c[0x0][0x388] ;  /* 0x0000e200ff0e0b82 */ /* 0x000ea20000000a00 */
[----:B------:R-:W-:-:S04]  /*14f0*/  @P0 IMAD.IADD R11, R25, 0x1, R28 ;  /* 0x00000001190b0824 */ /* 0x000fc800078e021c */
[----:B--2---:R-:W-:-:S06]  /*1500*/  @P0 IMAD.WIDE R14, R11, 0x8, R14 ;  /* 0x000000080b0e0825 */ /* 0x004fcc00078e020e */
[----:B------:R-:W2:Y:S01]  /*1510*/  @P0 LDG.E.64 R14, desc[UR8][R14.64] ;  /* 0x000000080e0e0981 */ /* 0x000ea2000c1e1b00 */
[----:B------:R-:W-:Y:S01]  /*1520*/  UMOV UR5, 0x400 ;  /* 0x0000040000057882 */ /* 0x000fe20000000000 */
[----:B-1----:R-:W-:Y:S01]  /*1530*/  IMAD R19, R23, UR7, R26 ;  /* 0x0000000717137c24 */ /* 0x002fe2000f8e021a */
[----:B0-----:R-:W-:Y:S01]  /*1540*/  ULEA UR5, UR6, UR5, 0x18 ;  /* 0x0000000506057291 */ /* 0x001fe2000f8ec0ff */
[----:B------:R-:W-:Y:S01]  /*1550*/  ISETP.GE.AND P2, PT, R28, -0x1, PT ;  /* 0xffffffff1c00780c */ /* 0x000fe20003f46270 */
[----:B------:R-:W-:Y:S01]  /*1560*/  @P0 IMAD.MOV.U32 R13, RZ, RZ, R3 ;  /* 0x000000ffff0d0224 */ /* 0x000fe200078e0003 */
[----:B------:R-:W-:-:S03]  /*1570*/  @P0 MOV R12, R0 ;  /* 0x00000000000c0202 */ /* 0x000fc60000000f00 */
[----:B------:R-:W-:-:S05]  /*1580*/  LEA R19, R19, UR5, 0x3 ;  /* 0x0000000513137c11 */ /* 0x000fca000f8e18ff */
[----:B------:R-:W2:Y:S03]  /*1590*/  @P0 LDS.64 R16, [R19] ;  /* 0x0000000013100984 */ /* 0x000ea60000000a00 */
[----:B------:R-:W0:Y:S01]  /*15a0*/  @P2 LDC.64 R10, c[0x0][0x388] ;  /* 0x0000e200ff0a2b82 */ /* 0x000e220000000a00 */
[----:B--2---:R-:W-:Y:S01]  /*15b0*/  @P0 IMAD R21, R15, R16, RZ ;  /* 0x000000100f150224 */ /* 0x004fe200078e02ff */
[----:B------:R-:W-:Y:S01]  /*15c0*/  @P2 IADD3 R15, P3, PT, R25, R28, RZ ;  /* 0x0000001c190f2210 */ /* 0x000fe20007f7e0ff */
[----:B------:R-:W-:-:S04]  /*15d0*/  @P0 IMAD.WIDE.U32 R12, R14, R16, R12 ;  /* 0x000000100e0c0225 */ /* 0x000fc800078e000c */
[----:B------:R-:W-:Y:S01]  /*15e0*/  @P0 IMAD R17, R14, R17, R21 ;  /* 0x000000110e110224 */ /* 0x000fe200078e0215 */
[----:B------:R-:W-:-:S04]  /*15f0*/  @P2 SHF.R.S32.HI R14, RZ, 0x1f, R28 ;  /* 0x0000001fff0e2819 */ /* 0x000fc8000001141c */
[----:B------:R-:W-:Y:S02]  /*1600*/  @P2 LEA.HI.X.SX32 R14, R25, R14, 0x1, P3 ;  /* 0x0000000e190e2211 */ /* 0x000fe400018f0eff */
[----:B0-----:R-:W-:-:S04]  /*1610*/  @P2 LEA R10, P3, R15, R10, 0x3 ;  /* 0x0000000a0f0a2211 */ /* 0x001fc800078618ff */
[----:B------:R-:W-:Y:S02]  /*1620*/  @P2 LEA.HI.X R11, R15, R11, R14, 0x3, P3 ;  /* 0x0000000b0f0b2211 */ /* 0x000fe400018f1c0e */
[----:B------:R-:W0:Y:S04]  /*1630*/  @P2 LDS.64 R14, [R19+0x8] ;  /* 0x00000800130e2984 */ /* 0x000e280000000a00 */
[----:B------:R-:W0:Y:S01]  /*1640*/  @P2 LDG.E.64 R10, desc[UR8][R10.64+0x8] ;  /* 0x000008080a0a2981 */ /* 0x000e22000c1e1b00 */
[----:B------:R-:W-:Y:S01]  /*1650*/  @P0 MOV R0, R12 ;  /* 0x0000000c00000202 */ /* 0x000fe20000000f00 */
[----:B------:R-:W-:Y:S01]  /*1660*/  @P0 IMAD.IADD R3, R13, 0x1, R17 ;  /* 0x000000010d030824 */ /* 0x000fe200078e0211 */
[----:B------:R-:W-:Y:S01]  /*1670*/  IADD3 R26, PT, PT, R26, 0x2, RZ ;  /* 0x000000021a1a7810 */ /* 0x000fe20007ffe0ff */
[----:B------:R-:W-:Y:S01]  /*1680*/  VIADD R28, R28, 0x2 ;  /* 0x000000021c1c7836 */ /* 0x000fe20000000000 */
[----:B------:R-:W-:Y:S01]  /*1690*/  @P2 MOV R12, R0 ;  /* 0x00000000000c2202 */ /* 0x000fe20000000f00 */
[----:B------:R-:W-:-:S02]  /*16a0*/  @P2 IMAD.MOV.U32 R13, RZ, RZ, R3 ;  /* 0x000000ffff0d2224 */ /* 0x000fc400078e0003 */
[----:B0-----:R-:W-:-:S04]  /*16b0*/  @P2 IMAD R17, R11, R14, RZ ;  /* 0x0000000e0b112224 */ /* 0x001fc800078e02ff */
[-C--:B------:R-:W-:Y:S02]  /*16c0*/  @P2 IMAD R17, R15, R10.reuse, R17 ;  /* 0x0000000a0f112224 */ /* 0x080fe400078e0211 */
[----:B------:R-:W-:-:S04]  /*16d0*/  @P2 IMAD.WIDE.U32 R14, R14, R10, R12 ;  /* 0x0000000a0e0e2225 */ /* 0x000fc800078e000c */
[----:B------:R-:W-:Y:S01]  /*16e0*/  @P2 IMAD.IADD R3, R15, 0x1, R17 ;  /* 0x000000010f032824 */ /* 0x000fe200078e0211 */
[----:B------:R-:W-:-:S07]  /*16f0*/  @P2 MOV R0, R14 ;  /* 0x0000000e00002202 */ /* 0x000fce0000000f00 */
.L_x_18:
[----:B------:R-:W-:Y:S05]  /*1700*/  BSYNC.RECONVERGENT B2 ;  /* 0x0000000000027941 */ /* 0x000fea0003800200 */
.L_x_17:
[----:B------:R-:W-:-:S04]  /*1710*/  ISETP.GE.AND P0, PT, R28, RZ, PT ;  /* 0x000000ff1c00720c */ /* 0x000fc80003f06270 */
[----:B------:R-:W-:-:S13]  /*1720*/  ISETP.NE.U32.OR P0, PT, R18, 0x1, !P0 ;  /* 0x000000011200780c */ /* 0x000fda0004705470 */
[----:B------:R-:W-:Y:S05]  /*1730*/  @P0 BRA `(.L_x_10) ;  /* 0x0000000000480947 */ /* 0x000fea0003800000 */
[----:B------:R-:W0:Y:S01]  /*1740*/  LDC.64 R10, c[0x0][0x388] ;  /* 0x0000e200ff0a7b82 */ /* 0x000e220000000a00 */
[----:B------:R-:W-:Y:S01]  /*1750*/  IADD3 R25, PT, PT, R25, R28, RZ ;  /* 0x0000001c19197210 */ /* 0x000fe20007ffe0ff */
[----:B------:R-:W1:Y:S04]  /*1760*/  LDCU UR7, c[0x0][0x3a0] ;  /* 0x00007400ff0777ac */ /* 0x000e680008000800 */
[----:B0-----:R-:W-:-:S06]  /*1770*/  IMAD.WIDE R10, R25, 0x8, R10 ;  /* 0x00000008190a7825 */ /* 0x001fcc00078e020a */
[----:B------:R-:W2:Y:S01]  /*1780*/  LDG.E.64 R10, desc[UR8][R10.64] ;  /* 0x000000080a0a7981 */ /* 0x000ea2000c1e1b00 */
[----:B------:R-:W0:Y:S01]  /*1790*/  S2UR UR6, SR_CgaCtaId ;  /* 0x00000000000679c3 */ /* 0x000e220000008800 */
[----:B------:R-:W-:Y:S01]  /*17a0*/  UMOV UR5, 0x400 ;  /* 0x0000040000057882 */ /* 0x000fe20000000000 */
[----:B-1----:R-:W-:Y:S01]  /*17b0*/  IMAD R12, R23, UR7, R26 ;  /* 0x00000007170c7c24 */ /* 0x002fe2000f8e021a */
[----:B------:R-:W-:Y:S01]  /*17c0*/  MOV R15, R3 ;  /* 0x00000003000f7202 */ /* 0x000fe20000000f00 */
[----:B------:R-:W-:Y:S01]  /*17d0*/  IMAD.MOV.U32 R14, RZ, RZ, R0 ;  /* 0x000000ffff0e7224 */ /* 0x000fe200078e0000 */
[----:B0-----:R-:W-:-:S06]  /*17e0*/  ULEA UR5, UR6, UR5, 0x18 ;  /* 0x0000000506057291 */ /* 0x001fcc000f8ec0ff */
[----:B------:R-:W-:-:S06]  /*17f0*/  LEA R12, R12, UR5, 0x3 ;  /* 0x000000050c0c7c11 */ /* 0x000fcc000f8e18ff */
[----:B------:R-:W2:Y:S02]  /*1800*/  LDS.64 R12, [R12] ;  /* 0x000000000c0c7984 */ /* 0x000ea40000000a00 */
[----:B--2---:R-:W-:Y:S02]  /*1810*/  IMAD R17, R11, R12, RZ ;  /* 0x0000000c0b117224 */ /* 0x004fe400078e02ff */
[----:B------:R-:W-:-:S04]  /*1820*/  IMAD.WIDE.U32 R14, R12, R10, R14 ;  /* 0x0000000a0c0e7225 */ /* 0x000fc800078e000e */
[----:B------:R-:W-:Y:S02]  /*1830*/  IMAD R17, R13, R10, R17 ;  /* 0x0000000a0d117224 */ /* 0x000fe400078e0211 */
[----:B------:R-:W-:-:S03]  /*1840*/  IMAD.MOV.U32 R0, RZ, RZ, R14 ;  /* 0x000000ffff007224 */ /* 0x000fc600078e000e */
[----:B------:R-:W-:-:S07]  /*1850*/  IADD3 R3, PT, PT, R15, R17, RZ ;  /* 0x000000110f037210 */ /* 0x000fce0007ffe0ff */
.L_x_10:
[----:B------:R-:W-:Y:S05]  /*1860*/  BSYNC.RECONVERGENT B0 ;  /* 0x0000000000007941 */ /* 0x000fea0003800200 */
.L_x_9:
[----:B------:R-:W-:Y:S01]  /*1870*/  VIADD R9, R9, 0x1 ;  /* 0x0000000109097836 */ /* 0x000fe20000000000 */
[----:B------:R-:W-:-:S04]  /*1880*/  IADD3 R23, PT, PT, R23, 0x1, RZ ;  /* 0x0000000117177810 */ /* 0x000fc80007ffe0ff */
[----:B------:R-:W-:-:S13]  /*1890*/  ISETP.GE.AND P0, PT, R9, R4, PT ;  /* 0x000000040900720c */ /* 0x000fda0003f06270 */
[----:B------:R-:W-:Y:S05]  /*18a0*/  @!P0 BRA `(.L_x_19) ;  /* 0xfffffff000308947 */ /* 0x000fea000383ffff */
.L_x_8:
[----:B------:R-:W-:Y:S05]  /*18b0*/  BSYNC.RECONVERGENT B1 ;  /* 0x0000000000017941 */ /* 0x000fea0003800200 */
.L_x_7:
[----:B------:R-:W0:Y:S01]  /*18c0*/  LDC.64 R6, c[0x0][0x380] ;  /* 0x0000e000ff067b82 */ /* 0x000e220000000a00 */
[----:B------:R-:W1:Y:S02]  /*18d0*/  LDCU UR5, c[0x0][0x39c] ;  /* 0x00007380ff0577ac */ /* 0x000e640008000800 */
[----:B-1----:R-:W-:Y:S02]  /*18e0*/  IMAD R5, R2, UR5, R5 ;  /* 0x0000000502057c24 */ /* 0x002fe4000f8e0205 */
[----:B------:R-:W-:Y:S02]  /*18f0*/  IMAD.MOV.U32 R2, RZ, RZ, R0 ;  /* 0x000000ffff027224 */ /* 0x000fe400078e0000 */
[----:B0-----:R-:W-:-:S05]  /*1900*/  IMAD.WIDE R4, R5, 0x8, R6 ;  /* 0x0000000805047825 */ /* 0x001fca00078e0206 */
[----:B------:R-:W-:Y:S01]  /*1910*/  STG.E.64 desc[UR8][R4.64], R2 ;  /* 0x0000000204007986 */ /* 0x000fe2000c101b08 */
[----:B------:R-:W-:Y:S05]  /*1920*/  EXIT ;  /* 0x000000000000794d */ /* 0x000fea0003800000 */
        .weak           $__internal_0_$__cuda_sm3x_div_rn_noftz_f32_slowpath
        .type           $__internal_0_$__cuda_sm3x_div_rn_noftz_f32_slowpath,@function
        .size           $__internal_0_$__cuda_sm3x_div_rn_noftz_f32_slowpath,(.L_x_29 - $__internal_0_$__cuda_sm3x_div_rn_noftz_f32_slowpath)
$__internal_0_$__cuda_sm3x_div_rn_noftz_f32_slowpath:
[--C-:B------:R-:W-:Y:S01]  /*1930*/  SHF.R.U32.HI R8, RZ, 0x17, R3.reuse ;  /* 0x00000017ff087819 */ /* 0x100fe20000011603 */
[----:B------:R-:W-:Y:S01]  /*1940*/  IMAD.MOV.U32 R11, RZ, RZ, R3 ;  /* 0x000000ffff0b7224 */ /* 0x000fe200078e0003 */
[----:B------:R-:W-:Y:S02]  /*1950*/  SHF.R.U32.HI R7, RZ, 0x17, R0 ;  /* 0x00000017ff077819 */ /* 0x000fe40000011600 */
[----:B------:R-:W-:Y:S02]  /*1960*/  LOP3.LUT R9, R8, 0xff, RZ, 0xc0, !PT ;  /* 0x000000ff08097812 */ /* 0x000fe400078ec0ff */
[----:B------:R-:W-:Y:S02]  /*1970*/  LOP3.LUT R8, R7, 0xff, RZ, 0xc0, !PT ;  /* 0x000000ff07087812 */ /* 0x000fe400078ec0ff */
[----:B------:R-:W-:Y:S02]  /*1980*/  IADD3 R13, PT, PT, R9, -0x1, RZ ;  /* 0xffffffff090d7810 */ /* 0x000fe40007ffe0ff */
[----:B------:R-:W-:Y:S01]  /*1990*/  MOV R10, R0 ;  /* 0x00000000000a7202 */ /* 0x000fe20000000f00 */
[----:B------:R-:W-:Y:S01]  /*19a0*/  VIADD R12, R8, 0xffffffff ;  /* 0xffffffff080c7836 */ /* 0x000fe20000000000 */
[----:B------:R-:W-:-:S04]  /*19b0*/  ISETP.GT.U32.AND P0, PT, R13, 0xfd, PT ;  /* 0x000000fd0d00780c */ /* 0x000fc80003f04070 */
[----:B------:R-:W-:-:S13]  /*19c0*/  ISETP.GT.U32.OR P0, PT, R12, 0xfd, P0 ;  /* 0x000000fd0c00780c */ /* 0x000fda0000704470 */
[----:B------:R-:W-:Y:S01]  /*19d0*/  @!P0 MOV R7, RZ ;  /* 0x000000ff00078202 */ /* 0x000fe20000000f00 */
[----:B------:R-:W-:Y:S06]  /*19e0*/  @!P0 BRA `(.L_x_20) ;  /* 0x00000000005c8947 */ /* 0x000fec0003800000 */
[----:B------:R-:W-:Y:S02]  /*19f0*/  FSETP.GTU.FTZ.AND P0, PT, |R0|, +INF , PT ;  /* 0x7f8000000000780b */ /* 0x000fe40003f1c200 */
[----:B------:R-:W-:-:S04]  /*1a00*/  FSETP.GTU.FTZ.AND P1, PT, |R3|, +INF , PT ;  /* 0x7f8000000300780b */ /* 0x000fc80003f3c200 */
[----:B------:R-:W-:-:S13]  /*1a10*/  PLOP3.LUT P0, PT, P0, P1, PT, 0xf8, 0x8f ;  /* 0x00000000008f781c */ /* 0x000fda0000703f70 */
[----:B------:R-:W-:Y:S05]  /*1a20*/  @P0 BRA `(.L_x_21) ;  /* 0x0000000400440947 */ /* 0x000fea0003800000 */
[----:B------:R-:W-:-:S13]  /*1a30*/  LOP3.LUT P0, RZ, R11, 0x7fffffff, R10, 0xc8, !PT ;  /* 0x7fffffff0bff7812 */ /* 0x000fda000780c80a */
[----:B------:R-:W-:Y:S05]  /*1a40*/  @!P0 BRA `(.L_x_22) ;  /* 0x0000000400348947 */ /* 0x000fea0003800000 */
[C---:B------:R-:W-:Y:S02]  /*1a50*/  FSETP.NEU.FTZ.AND P2, PT, |R0|.reuse, +INF , PT ;  /* 0x7f8000000000780b */ /* 0x040fe40003f5d200 */
[----:B------:R-:W-:Y:S02]  /*1a60*/  FSETP.NEU.FTZ.AND P0, PT, |R3|, +INF , PT ;  /* 0x7f8000000300780b */ /* 0x000fe40003f1d200 */
[----:B------:R-:W-:-:S11]  /*1a70*/  FSETP.NEU.FTZ.AND P1, PT, |R0|, +INF , PT ;  /* 0x7f8000000000780b */ /* 0x000fd60003f3d200 */
[----:B------:R-:W-:Y:S05]  /*1a80*/  @!P0 BRA !P2, `(.L_x_22) ;  /* 0x0000000400248947 */ /* 0x000fea0005000000 */
[----:B------:R-:W-:-:S04]  /*1a90*/  LOP3.LUT P2, RZ, R10, 0x7fffffff, RZ, 0xc0, !PT ;  /* 0x7fffffff0aff7812 */ /* 0x000fc8000784c0ff */
[----:B------:R-:W-:-:S13]  /*1aa0*/  PLOP3.LUT P0, PT, P0, P2, PT, 0x2f, 0xf2 ;  /* 0x0000000000f2781c */ /* 0x000fda0000704577 */
[----:B------:R-:W-:Y:S05]  /*1ab0*/  @P0 BRA `(.L_x_23) ;  /* 0x0000000400100947 */ /* 0x000fea0003800000 */
[----:B------:R-:W-:-:S04]  /*1ac0*/  LOP3.LUT P0, RZ, R11, 0x7fffffff, RZ, 0xc0, !PT ;  /* 0x7fffffff0bff7812 */ /* 0x000fc8000780c0ff */
[----:B------:R-:W-:-:S13]  /*1ad0*/  PLOP3.LUT P0, PT, P1, P0, PT, 0x2f, 0xf2 ;  /* 0x0000000000f2781c */ /* 0x000fda0000f00577 */
[----:B------:R-:W-:Y:S05]  /*1ae0*/  @P0 BRA `(.L_x_24) ;  /* 0x0000000000f80947 */ /* 0x000fea0003800000 */
[----:B------:R-:W-:Y:S02]  /*1af0*/  ISETP.GE.AND P0, PT, R12, RZ, PT ;  /* 0x000000ff0c00720c */ /* 0x000fe40003f06270 */
[----:B------:R-:W-:-:S11]  /*1b00*/  ISETP.GE.AND P1, PT, R13, RZ, PT ;  /* 0x000000ff0d00720c */ /* 0x000fd60003f26270 */
[----:B------:R-:W-:Y:S01]  /*1b10*/  @P0 IMAD.MOV.U32 R7, RZ, RZ, RZ ;  /* 0x000000ffff070224 */ /* 0x000fe200078e00ff */
[----:B------:R-:W-:Y:S01]  /*1b20*/  @!P0 MOV R7, 0xffffffc0 ;  /* 0xffffffc000078802 */ /* 0x000fe20000000f00 */
[----:B------:R-:W-:Y:S01]  /*1b30*/  @!P0 FFMA R10, R0, 1.84467440737095516160e+19, RZ ;  /* 0x5f800000000a8823 */ /* 0x000fe200000000ff */
[----:B------:R-:W-:-:S03]  /*1b40*/  @!P1 FFMA R11, R3, 1.84467440737095516160e+19, RZ ;  /* 0x5f800000030b9823 */ /* 0x000fc600000000ff */
[----:B------:R-:W-:-:S07]  /*1b50*/  @!P1 VIADD R7, R7, 0x40 ;  /* 0x0000004007079836 */ /* 0x000fce0000000000 */
.L_x_20:
[----:B------:R-:W-:Y:S01]  /*1b60*/  LEA R0, R9, 0xc0800000, 0x17 ;  /* 0xc080000009007811 */ /* 0x000fe200078eb8ff */
[----:B------:R-:W-:-:S03]  /*1b70*/  VIADD R8, R8, 0xffffff81 ;  /* 0xffffff8108087836 */ /* 0x000fc60000000000 */
[----:B------:R-:W-:Y:S01]  /*1b80*/  IADD3 R11, PT, PT, -R0, R11, RZ ;  /* 0x0000000b000b7210 */ /* 0x000fe20007ffe1ff */
[C---:B------:R-:W-:Y:S01]  /*1b90*/  IMAD R0, R8.reuse, -0x800000, R10 ;  /* 0xff80000008007824 */ /* 0x040fe200078e020a */
[----:B------:R-:W-:Y:S02]  /*1ba0*/  IADD3 R8, PT, PT, R8, 0x7f, -R9 ;  /* 0x0000007f08087810 */ /* 0x000fe40007ffe809 */
[----:B------:R-:W0:Y:S01]  /*1bb0*/  MUFU.RCP R3, R11 ;  /* 0x0000000b00037308 */ /* 0x000e220000001000 */
[----:B------:R-:W-:Y:S01]  /*1bc0*/  FADD.FTZ R13, -R11, -RZ ;  /* 0x800000ff0b0d7221 */ /* 0x000fe20000010100 */
[----:B------:R-:W-:-:S03]  /*1bd0*/  IADD3 R8, PT, PT, R8, R7, RZ ;  /* 0x0000000708087210 */ /* 0x000fc60007ffe0ff */
[----:B0-----:R-:W-:-:S04]  /*1be0*/  FFMA R12, R3, R13, 1 ;  /* 0x3f800000030c7423 */ /* 0x001fc8000000000d */
[----:B------:R-:W-:-:S04]  /*1bf0*/  FFMA R12, R3, R12, R3 ;  /* 0x0000000c030c7223 */ /* 0x000fc80000000003 */
[----:B------:R-:W-:-:S04]  /*1c00*/  FFMA R3, R0, R12, RZ ;  /* 0x0000000c00037223 */ /* 0x000fc800000000ff */
[----:B------:R-:W-:-:S04]  /*1c10*/  FFMA R10, R13, R3, R0 ;  /* 0x000000030d0a7223 */ /* 0x000fc80000000000 */
[----:B------:R-:W-:-:S04]  /*1c20*/  FFMA R15, R12, R10, R3 ;  /* 0x0000000a0c0f7223 */ /* 0x000fc80000000003 */
[----:B------:R-:W-:-:S04]  /*1c30*/  FFMA R10, R13, R15, R0 ;  /* 0x0000000f0d0a7223 */ /* 0x000fc80000000000 */
[----:B------:R-:W-:-:S05]  /*1c40*/  FFMA R0, R12, R10, R15 ;  /* 0x0000000a0c007223 */ /* 0x000fca000000000f */
[----:B------:R-:W-:-:S04]  /*1c50*/  SHF.R.U32.HI R3, RZ, 0x17, R0 ;  /* 0x00000017ff037819 */ /* 0x000fc80000011600 */
[----:B------:R-:W-:-:S05]  /*1c60*/  LOP3.LUT R3, R3, 0xff, RZ, 0xc0, !PT ;  /* 0x000000ff03037812 */ /* 0x000fca00078ec0ff */
[----:B------:R-:W-:-:S05]  /*1c70*/  IMAD.IADD R9, R3, 0x1, R8 ;  /* 0x0000000103097824 */ /* 0x000fca00078e0208 */
[----:B------:R-:W-:-:S04]  /*1c80*/  IADD3 R3, PT, PT, R9, -0x1, RZ ;  /* 0xffffffff09037810 */ /* 0x000fc80007ffe0ff */
[----:B------:R-:W-:-:S13]  /*1c90*/  ISETP.GE.U32.AND P0, PT, R3, 0xfe, PT ;  /* 0x000000fe0300780c */ /* 0x000fda0003f06070 */
[----:B------:R-:W-:Y:S05]  /*1ca0*/  @!P0 BRA `(.L_x_25) ;  /* 0x0000000000808947 */ /* 0x000fea0003800000 */
[----:B------:R-:W-:-:S13]  /*1cb0*/  ISETP.GT.AND P0, PT, R9, 0xfe, PT ;  /* 0x000000fe0900780c */ /* 0x000fda0003f04270 */
[----:B------:R-:W-:Y:S05]  /*1cc0*/  @P0 BRA `(.L_x_26) ;  /* 0x00000000006c0947 */ /* 0x000fea0003800000 */
[----:B------:R-:W-:-:S13]  /*1cd0*/  ISETP.GE.AND P0, PT, R9, 0x1, PT ;  /* 0x000000010900780c */ /* 0x000fda0003f06270 */
[----:B------:R-:W-:Y:S05]  /*1ce0*/  @P0 BRA `(.L_x_27) ;  /* 0x0000000000980947 */ /* 0x000fea0003800000 */
[----:B------:R-:W-:Y:S02]  /*1cf0*/  ISETP.GE.AND P0, PT, R9, -0x18, PT ;  /* 0xffffffe80900780c */ /* 0x000fe40003f06270 */
[----:B------:R-:W-:-:S11]  /*1d00*/  LOP3.LUT R0, R0, 0x80000000, RZ, 0xc0, !PT ;  /* 0x8000000000007812 */ /* 0x000fd600078ec0ff */
[----:B------:R-:W-:Y:S05]  /*1d10*/  @!P0 BRA `(.L_x_27) ;  /* 0x00000000008c8947 */ /* 0x000fea0003800000 */
[CCC-:B------:R-:W-:Y:S01]  /*1d20*/  FFMA.RZ R3, R12.reuse, R10.reuse, R15.reuse ;  /* 0x0000000a0c037223 */ /* 0x1c0fe2000000c00f */
[CCC-:B------:R-:W-:Y:S01]  /*1d30*/  FFMA.RM R8, R12.reuse, R10.reuse, R15.reuse ;  /* 0x0000000a0c087223 */ /* 0x1c0fe2000000400f */
[C---:B------:R-:W-:Y:S02]  /*1d40*/  ISETP.NE.AND P2, PT, R9.reuse, RZ, PT ;  /* 0x000000ff0900720c */ /* 0x040fe40003f45270 */
[----:B------:R-:W-:Y:S02]  /*1d50*/  ISETP.NE.AND P1, PT, R9, RZ, PT ;  /* 0x000000ff0900720c */ /* 0x000fe40003f25270 */
[----:B------:R-:W-:Y:S01]  /*1d60*/  LOP3.LUT R7, R3, 0x7fffff, RZ, 0xc0, !PT ;  /* 0x007fffff03077812 */ /* 0x000fe200078ec0ff */
[----:B------:R-:W-:Y:S01]  /*1d70*/  FFMA.RP R3, R12, R10, R15 ;  /* 0x0000000a0c037223 */ /* 0x000fe2000000800f */
[C---:B------:R-:W-:Y:S01]  /*1d80*/  VIADD R10, R9.reuse, 0x20 ;  /* 0x00000020090a7836 */ /* 0x040fe20000000000 */
[----:B------:R-:W-:Y:S02]  /*1d90*/  IADD3 R9, PT, PT, -R9, RZ, RZ ;  /* 0x000000ff09097210 */ /* 0x000fe40007ffe1ff */
[----:B------:R-:W-:-:S02]  /*1da0*/  LOP3.LUT R7, R7, 0x800000, RZ, 0xfc, !PT ;  /* 0x0080000007077812 */ /* 0x000fc400078efcff */
[----:B------:R-:W-:Y:S02]  /*1db0*/  FSETP.NEU.FTZ.AND P0, PT, R3, R8, PT ;  /* 0x000000080300720b */ /* 0x000fe40003f1d000 */
[----:B------:R-:W-:Y:S02]  /*1dc0*/  SHF.L.U32 R10, R7, R10, RZ ;  /* 0x0000000a070a7219 */ /* 0x000fe400000006ff */
[----:B------:R-:W-:Y:S02]  /*1dd0*/  SEL R8, R9, RZ, P2 ;  /* 0x000000ff09087207 */ /* 0x000fe40001000000 */
[----:B------:R-:W-:Y:S02]  /*1de0*/  ISETP.NE.AND P1, PT, R10, RZ, P1 ;  /* 0x000000ff0a00720c */ /* 0x000fe40000f25270 */
[----:B------:R-:W-:Y:S02]  /*1df0*/  SHF.R.U32.HI R8, RZ, R8, R7 ;  /* 0x00000008ff087219 */ /* 0x000fe40000011607 */
[----:B------:R-:W-:-:S02]  /*1e00*/  PLOP3.LUT P0, PT, P0, P1, PT, 0xf8, 0x8f ;  /* 0x00000000008f781c */ /* 0x000fc40000703f70 */
[----:B------:R-:W-:Y:S02]  /*1e10*/  SHF.R.U32.HI R10, RZ, 0x1, R8 ;  /* 0x00000001ff0a7819 */ /* 0x000fe40000011608 */
[----:B------:R-:W-:-:S04]  /*1e20*/  SEL R3, RZ, 0x1, !P0 ;  /* 0x00000001ff037807 */ /* 0x000fc80004000000 */
[----:B------:R-:W-:-:S04]  /*1e30*/  LOP3.LUT R3, R3, 0x1, R10, 0xf8, !PT ;  /* 0x0000000103037812 */ /* 0x000fc800078ef80a */
[----:B------:R-:W-:-:S05]  /*1e40*/  LOP3.LUT R3, R3, R8, RZ, 0xc0, !PT ;  /* 0x0000000803037212 */ /* 0x000fca00078ec0ff */
[----:B------:R-:W-:-:S05]  /*1e50*/  IMAD.IADD R3, R10, 0x1, R3 ;  /* 0x000000010a037824 */ /* 0x000fca00078e0203 */
[----:B------:R-:W-:Y:S01]  /*1e60*/  LOP3.LUT R0, R3, R0, RZ, 0xfc, !PT ;  /* 0x0000000003007212 */ /* 0x000fe200078efcff */
[----:B------:R-:W-:Y:S06]  /*1e70*/  BRA `(.L_x_27) ;  /* 0x0000000000347947 */ /* 0x000fec0003800000 */
.L_x_26:
[----:B------:R-:W-:-:S04]  /*1e80*/  LOP3.LUT R0, R0, 0x80000000, RZ, 0xc0, !PT ;  /* 0x8000000000007812 */ /* 0x000fc800078ec0ff */
[----:B------:R-:W-:Y:S01]  /*1e90*/  LOP3.LUT R0, R0, 0x7f800000, RZ, 0xfc, !PT ;  /* 0x7f80000000007812 */ /* 0x000fe200078efcff */
[----:B------:R-:W-:Y:S06]  /*1ea0*/  BRA `(.L_x_27) ;  /* 0x0000000000287947 */ /* 0x000fec0003800000 */
.L_x_25:
[----:B------:R-:W-:Y:S01]  /*1eb0*/  LEA R0, R8, R0, 0x17 ;  /* 0x0000000008007211 */ /* 0x000fe200078eb8ff */
[----:B------:R-:W-:Y:S06]  /*1ec0*/  BRA `(.L_x_27) ;  /* 0x0000000000207947 */ /* 0x000fec0003800000 */
.L_x_24:
[----:B------:R-:W-:-:S04]  /*1ed0*/  LOP3.LUT R0, R11, 0x80000000, R10, 0x48, !PT ;  /* 0x800000000b007812 */ /* 0x000fc800078e480a */
[----:B------:R-:W-:Y:S01]  /*1ee0*/  LOP3.LUT R0, R0, 0x7f800000, RZ, 0xfc, !PT ;  /* 0x7f80000000007812 */ /* 0x000fe200078efcff */
[----:B------:R-:W-:Y:S06]  /*1ef0*/  BRA `(.L_x_27) ;  /* 0x0000000000147947 */ /* 0x000fec0003800000 */
.L_x_23:
[----:B------:R-:W-:Y:S01]  /*1f00*/  LOP3.LUT R0, R11, 0x80000000, R10, 0x48, !PT ;  /* 0x800000000b007812 */ /* 0x000fe200078e480a */
[----:B------:R-:W-:Y:S06]  /*1f10*/  BRA `(.L_x_27) ;  /* 0x00000000000c7947 */ /* 0x000fec0003800000 */
.L_x_22:
[----:B------:R-:W0:Y:S01]  /*1f20*/  MUFU.RSQ R0, -QNAN ;  /* 0xffc0000000007908 */ /* 0x000e220000001400 */
[----:B------:R-:W-:Y:S05]  /*1f30*/  BRA `(.L_x_27) ;  /* 0x0000000000047947 */ /* 0x000fea0003800000 */
.L_x_21:
[----:B------:R-:W-:-:S07]  /*1f40*/  FADD.FTZ R0, R0, R3 ;  /* 0x0000000300007221 */ /* 0x000fce0000010000 */
.L_x_27:
[----:B------:R-:W-:Y:S02]  /*1f50*/  HFMA2 R9, -RZ, RZ, 0, 0 ;  /* 0x00000000ff097431 */ /* 0x000fe400000001ff */
[----:B------:R-:W-:-:S04]  /*1f60*/  IMAD.MOV.U32 R8, RZ, RZ, R4 ;  /* 0x000000ffff087224 */ /* 0x000fc800078e0004 */
[----:B0-----:R-:W-:Y:S05]  /*1f70*/  RET.REL.NODEC R8 `(_Z5solvePxS_S_iii) ;  /* 0xffffffe008207950 */ /* 0x001fea0003c3ffff */
.L_x_28:
[----:B------:R-:W-:-:S00]  /*1f80*/  BRA `(.L_x_28) ;  /* 0xfffffffc00fc7947 */ /* 0x000fc0000383ffff */
[----:B------:R-:W-:-:S00]  /*1f90*/  NOP ;  /* 0x0000000000007918 */ /* 0x000fc00000000000 */
        /* <DEDUP_REMOVED lines=14> */
.L_x_29:


//--------------------- .nv.shared._Z5solvePxS_S_iii --------------------------
	.section	.nv.shared._Z5solvePxS_S_iii,"aw",@nobits
	.sectionflags	@""
	.align	16
	.zero		1024


//--------------------- .nv.shared.reserved.0     --------------------------
	.section	.nv.shared.reserved.0,"aw",@nobits
	.weak		__nv_reservedSMEM_offset_0_alias
	.size		__nv_reservedSMEM_offset_0_alias, 0, 64
	.other		__nv_reservedSMEM_offset_0_alias,@"STO_CUDA_RESERVED_SHARED STV_DEFAULT"
__nv_reservedSMEM_offset_0_alias:
	.zero		0
	.zero		64


//--------------------- .nv.constant0._Z5solvePxS_S_iii --------------------------
	.section	.nv.constant0._Z5solvePxS_S_iii,"a",@progbits
	.sectionflags	@""
	.align	4
.nv.constant0._Z5solvePxS_S_iii:
	.zero		932


//--------------------- SYMBOLS --------------------------

	.type		.nv.reservedSmem.offset0,@object
	.size		.nv.reservedSmem.offset0,0x4
	.type		.nv.reservedSmem.cap,@object
	.size		.nv.reservedSmem.cap,0x4
